//
// Generated by NVIDIA NVVM Compiler
//
// Compiler Build ID: CL-36424714
// Cuda compilation tools, release 13.0, V13.0.88
// Based on NVVM 20.0.0
//

.version 9.0
.target sm_100
.address_size 64

	// .globl	_Z11ConvForwardPKfS0_S0_Pfiiiiii

.visible .entry _Z11ConvForwardPKfS0_S0_Pfiiiiii(
	.param .u64 .ptr .align 1 _Z11ConvForwardPKfS0_S0_Pfiiiiii_param_0,
	.param .u64 .ptr .align 1 _Z11ConvForwardPKfS0_S0_Pfiiiiii_param_1,
	.param .u64 .ptr .align 1 _Z11ConvForwardPKfS0_S0_Pfiiiiii_param_2,
	.param .u64 .ptr .align 1 _Z11ConvForwardPKfS0_S0_Pfiiiiii_param_3,
	.param .u32 _Z11ConvForwardPKfS0_S0_Pfiiiiii_param_4,
	.param .u32 _Z11ConvForwardPKfS0_S0_Pfiiiiii_param_5,
	.param .u32 _Z11ConvForwardPKfS0_S0_Pfiiiiii_param_6,
	.param .u32 _Z11ConvForwardPKfS0_S0_Pfiiiiii_param_7,
	.param .u32 _Z11ConvForwardPKfS0_S0_Pfiiiiii_param_8,
	.param .u32 _Z11ConvForwardPKfS0_S0_Pfiiiiii_param_9
)
{
	.reg .pred 	%p<15>;
	.reg .b32 	%r<76>;
	.reg .b32 	%f<125>;
	.reg .b64 	%rd<33>;

	ld.param.u64 	%rd9, [_Z11ConvForwardPKfS0_S0_Pfiiiiii_param_0];
	ld.param.u64 	%rd10, [_Z11ConvForwardPKfS0_S0_Pfiiiiii_param_1];
	ld.param.u32 	%r40, [_Z11ConvForwardPKfS0_S0_Pfiiiiii_param_4];
	ld.param.u32 	%r35, [_Z11ConvForwardPKfS0_S0_Pfiiiiii_param_5];
	ld.param.u32 	%r36, [_Z11ConvForwardPKfS0_S0_Pfiiiiii_param_6];
	ld.param.u32 	%r37, [_Z11ConvForwardPKfS0_S0_Pfiiiiii_param_7];
	ld.param.u32 	%r38, [_Z11ConvForwardPKfS0_S0_Pfiiiiii_param_8];
	ld.param.u32 	%r39, [_Z11ConvForwardPKfS0_S0_Pfiiiiii_param_9];
	cvta.to.global.u64 	%rd1, %rd10;
	cvta.to.global.u64 	%rd2, %rd9;
	sub.s32 	%r41, %r37, %r39;
	add.s32 	%r1, %r41, 1;
	sub.s32 	%r42, %r38, %r39;
	add.s32 	%r2, %r42, 1;
	mul.lo.s32 	%r43, %r36, %r40;
	mad.lo.s32 	%r44, %r43, %r41, %r43;
	mad.lo.s32 	%r45, %r44, %r42, %r44;
	mov.u32 	%r46, %ctaid.x;
	mov.u32 	%r47, %ntid.x;
	mov.u32 	%r48, %tid.x;
	mad.lo.s32 	%r3, %r46, %r47, %r48;
	setp.ge.s32 	%p1, %r3, %r45;
	mov.f32 	%f123, 0f00000000;
	@%p1 bra 	$L__BB0_21;
	mul.lo.s32 	%r49, %r1, %r2;
	mul.lo.s32 	%r4, %r49, %r36;
	rem.s32 	%r50, %r3, %r4;
	div.s32 	%r5, %r50, %r49;
	mul.lo.s32 	%r51, %r5, %r49;
	sub.s32 	%r6, %r50, %r51;
	setp.lt.s32 	%p2, %r35, 1;
	@%p2 bra 	$L__BB0_20;
	setp.lt.s32 	%p3, %r39, 1;
	div.s32 	%r7, %r3, %r4;
	@%p3 bra 	$L__BB0_20;
	and.b32  	%r8, %r39, 15;
	and.b32  	%r9, %r39, 7;
	and.b32  	%r10, %r39, 2147483632;
	and.b32  	%r11, %r39, 3;
	neg.s32 	%r12, %r10;
	add.s64 	%rd3, %rd2, 32;
	add.s64 	%rd4, %rd1, 32;
	div.s32 	%r14, %r6, %r2;
	mul.lo.s32 	%r53, %r14, %r2;
	sub.s32 	%r13, %r6, %r53;
	mul.lo.s32 	%r15, %r7, %r35;
	mov.f32 	%f123, 0f00000000;
	mov.b32 	%r68, 0;
$L__BB0_4:
	add.s32 	%r55, %r68, %r15;
	mad.lo.s32 	%r17, %r55, %r37, %r14;
	mad.lo.s32 	%r56, %r5, %r35, %r68;
	mul.lo.s32 	%r18, %r56, %r39;
	mov.b32 	%r69, 0;
$L__BB0_5:
	setp.lt.u32 	%p4, %r39, 16;
	add.s32 	%r58, %r69, %r17;
	mad.lo.s32 	%r20, %r58, %r38, %r13;
	add.s32 	%r59, %r18, %r69;
	mul.lo.s32 	%r21, %r59, %r39;
	mov.b32 	%r74, 0;
	@%p4 bra 	$L__BB0_8;
	mov.u32 	%r70, %r21;
	mov.u32 	%r71, %r20;
	mov.u32 	%r72, %r12;
$L__BB0_7:
	.pragma "nounroll";
	mul.wide.s32 	%rd11, %r71, 4;
	add.s64 	%rd12, %rd3, %rd11;
	mul.wide.s32 	%rd13, %r70, 4;
	add.s64 	%rd14, %rd4, %rd13;
	ld.global.f32 	%f22, [%rd12+-32];
	ld.global.f32 	%f23, [%rd14+-32];
	fma.rn.f32 	%f24, %f22, %f23, %f123;
	ld.global.f32 	%f25, [%rd12+-28];
	ld.global.f32 	%f26, [%rd14+-28];
	fma.rn.f32 	%f27, %f25, %f26, %f24;
	ld.global.f32 	%f28, [%rd12+-24];
	ld.global.f32 	%f29, [%rd14+-24];
	fma.rn.f32 	%f30, %f28, %f29, %f27;
	ld.global.f32 	%f31, [%rd12+-20];
	ld.global.f32 	%f32, [%rd14+-20];
	fma.rn.f32 	%f33, %f31, %f32, %f30;
	ld.global.f32 	%f34, [%rd12+-16];
	ld.global.f32 	%f35, [%rd14+-16];
	fma.rn.f32 	%f36, %f34, %f35, %f33;
	ld.global.f32 	%f37, [%rd12+-12];
	ld.global.f32 	%f38, [%rd14+-12];
	fma.rn.f32 	%f39, %f37, %f38, %f36;
	ld.global.f32 	%f40, [%rd12+-8];
	ld.global.f32 	%f41, [%rd14+-8];
	fma.rn.f32 	%f42, %f40, %f41, %f39;
	ld.global.f32 	%f43, [%rd12+-4];
	ld.global.f32 	%f44, [%rd14+-4];
	fma.rn.f32 	%f45, %f43, %f44, %f42;
	ld.global.f32 	%f46, [%rd12];
	ld.global.f32 	%f47, [%rd14];
	fma.rn.f32 	%f48, %f46, %f47, %f45;
	ld.global.f32 	%f49, [%rd12+4];
	ld.global.f32 	%f50, [%rd14+4];
	fma.rn.f32 	%f51, %f49, %f50, %f48;
	ld.global.f32 	%f52, [%rd12+8];
	ld.global.f32 	%f53, [%rd14+8];
	fma.rn.f32 	%f54, %f52, %f53, %f51;
	ld.global.f32 	%f55, [%rd12+12];
	ld.global.f32 	%f56, [%rd14+12];
	fma.rn.f32 	%f57, %f55, %f56, %f54;
	ld.global.f32 	%f58, [%rd12+16];
	ld.global.f32 	%f59, [%rd14+16];
	fma.rn.f32 	%f60, %f58, %f59, %f57;
	ld.global.f32 	%f61, [%rd12+20];
	ld.global.f32 	%f62, [%rd14+20];
	fma.rn.f32 	%f63, %f61, %f62, %f60;
	ld.global.f32 	%f64, [%rd12+24];
	ld.global.f32 	%f65, [%rd14+24];
	fma.rn.f32 	%f66, %f64, %f65, %f63;
	ld.global.f32 	%f67, [%rd12+28];
	ld.global.f32 	%f68, [%rd14+28];
	fma.rn.f32 	%f123, %f67, %f68, %f66;
	add.s32 	%r72, %r72, 16;
	add.s32 	%r71, %r71, 16;
	add.s32 	%r70, %r70, 16;
	setp.ne.s32 	%p5, %r72, 0;
	mov.u32 	%r74, %r10;
	@%p5 bra 	$L__BB0_7;
$L__BB0_8:
	setp.eq.s32 	%p6, %r8, 0;
	@%p6 bra 	$L__BB0_18;
	add.s32 	%r60, %r8, -1;
	setp.lt.u32 	%p7, %r60, 7;
	@%p7 bra 	$L__BB0_11;
	add.s32 	%r61, %r20, %r74;
	mul.wide.s32 	%rd15, %r61, 4;
	add.s64 	%rd16, %rd2, %rd15;
	ld.global.f32 	%f70, [%rd16];
	add.s32 	%r62, %r74, %r21;
	mul.wide.s32 	%rd17, %r62, 4;
	add.s64 	%rd18, %rd1, %rd17;
	ld.global.f32 	%f71, [%rd18];
	fma.rn.f32 	%f72, %f70, %f71, %f123;
	ld.global.f32 	%f73, [%rd16+4];
	ld.global.f32 	%f74, [%rd18+4];
	fma.rn.f32 	%f75, %f73, %f74, %f72;
	ld.global.f32 	%f76, [%rd16+8];
	ld.global.f32 	%f77, [%rd18+8];
	fma.rn.f32 	%f78, %f76, %f77, %f75;
	ld.global.f32 	%f79, [%rd16+12];
	ld.global.f32 	%f80, [%rd18+12];
	fma.rn.f32 	%f81, %f79, %f80, %f78;
	ld.global.f32 	%f82, [%rd16+16];
	ld.global.f32 	%f83, [%rd18+16];
	fma.rn.f32 	%f84, %f82, %f83, %f81;
	ld.global.f32 	%f85, [%rd16+20];
	ld.global.f32 	%f86, [%rd18+20];
	fma.rn.f32 	%f87, %f85, %f86, %f84;
	ld.global.f32 	%f88, [%rd16+24];
	ld.global.f32 	%f89, [%rd18+24];
	fma.rn.f32 	%f90, %f88, %f89, %f87;
	ld.global.f32 	%f91, [%rd16+28];
	ld.global.f32 	%f92, [%rd18+28];
	fma.rn.f32 	%f123, %f91, %f92, %f90;
	add.s32 	%r74, %r74, 8;
$L__BB0_11:
	setp.eq.s32 	%p8, %r9, 0;
	@%p8 bra 	$L__BB0_18;
	add.s32 	%r63, %r9, -1;
	setp.lt.u32 	%p9, %r63, 3;
	@%p9 bra 	$L__BB0_14;
	add.s32 	%r64, %r20, %r74;
	mul.wide.s32 	%rd19, %r64, 4;
	add.s64 	%rd20, %rd2, %rd19;
	ld.global.f32 	%f94, [%rd20];
	add.s32 	%r65, %r74, %r21;
	mul.wide.s32 	%rd21, %r65, 4;
	add.s64 	%rd22, %rd1, %rd21;
	ld.global.f32 	%f95, [%rd22];
	fma.rn.f32 	%f96, %f94, %f95, %f123;
	ld.global.f32 	%f97, [%rd20+4];
	ld.global.f32 	%f98, [%rd22+4];
	fma.rn.f32 	%f99, %f97, %f98, %f96;
	ld.global.f32 	%f100, [%rd20+8];
	ld.global.f32 	%f101, [%rd22+8];
	fma.rn.f32 	%f102, %f100, %f101, %f99;
	ld.global.f32 	%f103, [%rd20+12];
	ld.global.f32 	%f104, [%rd22+12];
	fma.rn.f32 	%f123, %f103, %f104, %f102;
	add.s32 	%r74, %r74, 4;
$L__BB0_14:
	setp.eq.s32 	%p10, %r11, 0;
	@%p10 bra 	$L__BB0_18;
	setp.eq.s32 	%p11, %r11, 1;
	add.s32 	%r66, %r20, %r74;
	mul.wide.s32 	%rd23, %r66, 4;
	add.s64 	%rd5, %rd2, %rd23;
	ld.global.f32 	%f105, [%rd5];
	add.s32 	%r67, %r74, %r21;
	mul.wide.s32 	%rd24, %r67, 4;
	add.s64 	%rd6, %rd1, %rd24;
	ld.global.f32 	%f106, [%rd6];
	fma.rn.f32 	%f123, %f105, %f106, %f123;
	@%p11 bra 	$L__BB0_18;
	setp.eq.s32 	%p12, %r11, 2;
	ld.global.f32 	%f107, [%rd5+4];
	ld.global.f32 	%f108, [%rd6+4];
	fma.rn.f32 	%f123, %f107, %f108, %f123;
	@%p12 bra 	$L__BB0_18;
	ld.global.f32 	%f109, [%rd5+8];
	ld.global.f32 	%f110, [%rd6+8];
	fma.rn.f32 	%f123, %f109, %f110, %f123;
$L__BB0_18:
	add.s32 	%r69, %r69, 1;
	setp.ne.s32 	%p13, %r69, %r39;
	@%p13 bra 	$L__BB0_5;
	add.s32 	%r68, %r68, 1;
	setp.ne.s32 	%p14, %r68, %r35;
	@%p14 bra 	$L__BB0_4;
$L__BB0_20:
	ld.param.u64 	%rd32, [_Z11ConvForwardPKfS0_S0_Pfiiiiii_param_3];
	ld.param.u64 	%rd31, [_Z11ConvForwardPKfS0_S0_Pfiiiiii_param_2];
	cvta.to.global.u64 	%rd25, %rd31;
	mul.wide.s32 	%rd26, %r5, 4;
	add.s64 	%rd27, %rd25, %rd26;
	ld.global.f32 	%f111, [%rd27];
	add.f32 	%f112, %f123, %f111;
	cvta.to.global.u64 	%rd28, %rd32;
	mul.wide.s32 	%rd29, %r3, 4;
	add.s64 	%rd30, %rd28, %rd29;
	st.global.f32 	[%rd30], %f112;
$L__BB0_21:
	ret;

}
	// .globl	_Z11ReLUForwardPfi
.visible .entry _Z11ReLUForwardPfi(
	.param .u64 .ptr .align 1 _Z11ReLUForwardPfi_param_0,
	.param .u32 _Z11ReLUForwardPfi_param_1
)
{
	.reg .pred 	%p<3>;
	.reg .b32 	%r<7>;
	.reg .b32 	%f<2>;
	.reg .b64 	%rd<5>;

	ld.param.u64 	%rd2, [_Z11ReLUForwardPfi_param_0];
	ld.param.u32 	%r2, [_Z11ReLUForwardPfi_param_1];
	mov.u32 	%r3, %ctaid.x;
	mov.u32 	%r4, %ntid.x;
	mov.u32 	%r5, %tid.x;
	mad.lo.s32 	%r1, %r3, %r4, %r5;
	setp.ge.s32 	%p1, %r1, %r2;
	@%p1 bra 	$L__BB1_3;
	cvta.to.global.u64 	%rd3, %rd2;
	mul.wide.s32 	%rd4, %r1, 4;
	add.s64 	%rd1, %rd3, %rd4;
	ld.global.f32 	%f1, [%rd1];
	setp.geu.f32 	%p2, %f1, 0f00000000;
	@%p2 bra 	$L__BB1_3;
	mov.b32 	%r6, 0;
	st.global.u32 	[%rd1], %r6;
$L__BB1_3:
	ret;

}
	// .globl	_Z14MaxPoolForwardPKfPfPiiiiii
.visible .entry _Z14MaxPoolForwardPKfPfPiiiiii(
	.param .u64 .ptr .align 1 _Z14MaxPoolForwardPKfPfPiiiiii_param_0,
	.param .u64 .ptr .align 1 _Z14MaxPoolForwardPKfPfPiiiiii_param_1,
	.param .u64 .ptr .align 1 _Z14MaxPoolForwardPKfPfPiiiiii_param_2,
	.param .u32 _Z14MaxPoolForwardPKfPfPiiiiii_param_3,
	.param .u32 _Z14MaxPoolForwardPKfPfPiiiiii_param_4,
	.param .u32 _Z14MaxPoolForwardPKfPfPiiiiii_param_5,
	.param .u32 _Z14MaxPoolForwardPKfPfPiiiiii_param_6,
	.param .u32 _Z14MaxPoolForwardPKfPfPiiiiii_param_7
)
{
	.reg .pred 	%p<71>;
	.reg .b32 	%r<155>;
	.reg .b32 	%f<84>;
	.reg .b64 	%rd<26>;

	ld.param.u64 	%rd5, [_Z14MaxPoolForwardPKfPfPiiiiii_param_0];
	ld.param.u64 	%rd3, [_Z14MaxPoolForwardPKfPfPiiiiii_param_1];
	ld.param.u64 	%rd4, [_Z14MaxPoolForwardPKfPfPiiiiii_param_2];
	ld.param.u32 	%r85, [_Z14MaxPoolForwardPKfPfPiiiiii_param_3];
	ld.param.u32 	%r81, [_Z14MaxPoolForwardPKfPfPiiiiii_param_4];
	ld.param.u32 	%r82, [_Z14MaxPoolForwardPKfPfPiiiiii_param_5];
	ld.param.u32 	%r83, [_Z14MaxPoolForwardPKfPfPiiiiii_param_6];
	ld.param.u32 	%r84, [_Z14MaxPoolForwardPKfPfPiiiiii_param_7];
	cvta.to.global.u64 	%rd1, %rd5;
	div.s32 	%r1, %r82, %r84;
	div.s32 	%r2, %r83, %r84;
	mul.lo.s32 	%r86, %r81, %r85;
	mul.lo.s32 	%r87, %r86, %r1;
	mul.lo.s32 	%r88, %r87, %r2;
	mov.u32 	%r89, %ctaid.x;
	mov.u32 	%r90, %ntid.x;
	mov.u32 	%r91, %tid.x;
	mad.lo.s32 	%r3, %r89, %r90, %r91;
	setp.ge.s32 	%p1, %r3, %r88;
	@%p1 bra 	$L__BB2_45;
	mul.lo.s32 	%r93, %r1, %r81;
	mul.lo.s32 	%r4, %r93, %r2;
	rem.s32 	%r94, %r3, %r4;
	mul.lo.s32 	%r95, %r2, %r1;
	div.s32 	%r5, %r94, %r95;
	mul.lo.s32 	%r96, %r5, %r95;
	sub.s32 	%r97, %r94, %r96;
	div.s32 	%r6, %r97, %r2;
	mul.lo.s32 	%r98, %r6, %r2;
	sub.s32 	%r99, %r97, %r98;
	mul.lo.s32 	%r7, %r99, %r84;
	setp.lt.s32 	%p2, %r84, 1;
	mov.b32 	%r130, 0;
	mov.f32 	%f62, 0fF149F2CA;
	@%p2 bra 	$L__BB2_44;
	div.s32 	%r101, %r3, %r4;
	mad.lo.s32 	%r102, %r101, %r81, %r5;
	mul.lo.s32 	%r8, %r102, %r82;
	and.b32  	%r9, %r84, 7;
	add.s32 	%r10, %r9, -1;
	and.b32  	%r11, %r84, 3;
	and.b32  	%r12, %r84, 2147483640;
	and.b32  	%r13, %r84, 1;
	mul.lo.s32 	%r14, %r6, %r84;
	mov.f32 	%f62, 0fF149F2CA;
	mov.b32 	%r126, 0;
	mov.u32 	%r130, %r126;
$L__BB2_3:
	setp.lt.u32 	%p3, %r84, 8;
	add.s32 	%r17, %r126, %r14;
	add.s32 	%r105, %r8, %r17;
	mul.lo.s32 	%r18, %r105, %r83;
	mov.b32 	%r146, 0;
	@%p3 bra 	$L__BB2_22;
	mov.b32 	%r128, 0;
$L__BB2_5:
	.pragma "nounroll";
	setp.ge.s32 	%p4, %r17, %r82;
	add.s32 	%r21, %r128, %r7;
	setp.ge.s32 	%p5, %r21, %r83;
	add.s32 	%r22, %r21, %r18;
	mul.wide.s32 	%rd6, %r22, 4;
	add.s64 	%rd2, %rd1, %rd6;
	or.pred  	%p6, %p4, %p5;
	@%p6 bra 	$L__BB2_7;
	ld.global.f32 	%f43, [%rd2];
	setp.gt.f32 	%p7, %f43, %f62;
	selp.f32 	%f62, %f43, %f62, %p7;
	selp.b32 	%r130, %r22, %r130, %p7;
$L__BB2_7:
	add.s32 	%r25, %r21, 1;
	setp.ge.s32 	%p9, %r25, %r83;
	or.pred  	%p10, %p4, %p9;
	@%p10 bra 	$L__BB2_9;
	add.s32 	%r107, %r25, %r18;
	ld.global.f32 	%f44, [%rd2+4];
	setp.gt.f32 	%p11, %f44, %f62;
	selp.f32 	%f62, %f44, %f62, %p11;
	selp.b32 	%r130, %r107, %r130, %p11;
$L__BB2_9:
	add.s32 	%r28, %r21, 2;
	setp.ge.s32 	%p13, %r28, %r83;
	or.pred  	%p14, %p4, %p13;
	@%p14 bra 	$L__BB2_11;
	add.s32 	%r108, %r28, %r18;
	ld.global.f32 	%f45, [%rd2+8];
	setp.gt.f32 	%p15, %f45, %f62;
	selp.f32 	%f62, %f45, %f62, %p15;
	selp.b32 	%r130, %r108, %r130, %p15;
$L__BB2_11:
	add.s32 	%r31, %r21, 3;
	setp.ge.s32 	%p17, %r31, %r83;
	or.pred  	%p18, %p4, %p17;
	@%p18 bra 	$L__BB2_13;
	add.s32 	%r109, %r31, %r18;
	ld.global.f32 	%f46, [%rd2+12];
	setp.gt.f32 	%p19, %f46, %f62;
	selp.f32 	%f62, %f46, %f62, %p19;
	selp.b32 	%r130, %r109, %r130, %p19;
$L__BB2_13:
	add.s32 	%r34, %r21, 4;
	setp.ge.s32 	%p21, %r34, %r83;
	or.pred  	%p22, %p4, %p21;
	@%p22 bra 	$L__BB2_15;
	add.s32 	%r110, %r34, %r18;
	ld.global.f32 	%f47, [%rd2+16];
	setp.gt.f32 	%p23, %f47, %f62;
	selp.f32 	%f62, %f47, %f62, %p23;
	selp.b32 	%r130, %r110, %r130, %p23;
$L__BB2_15:
	add.s32 	%r37, %r21, 5;
	setp.ge.s32 	%p25, %r37, %r83;
	or.pred  	%p26, %p4, %p25;
	@%p26 bra 	$L__BB2_17;
	add.s32 	%r111, %r37, %r18;
	ld.global.f32 	%f48, [%rd2+20];
	setp.gt.f32 	%p27, %f48, %f62;
	selp.f32 	%f62, %f48, %f62, %p27;
	selp.b32 	%r130, %r111, %r130, %p27;
$L__BB2_17:
	add.s32 	%r40, %r21, 6;
	setp.ge.s32 	%p29, %r40, %r83;
	or.pred  	%p30, %p4, %p29;
	@%p30 bra 	$L__BB2_19;
	add.s32 	%r112, %r40, %r18;
	ld.global.f32 	%f49, [%rd2+24];
	setp.gt.f32 	%p31, %f49, %f62;
	selp.f32 	%f62, %f49, %f62, %p31;
	selp.b32 	%r130, %r112, %r130, %p31;
$L__BB2_19:
	add.s32 	%r43, %r21, 7;
	setp.ge.s32 	%p33, %r43, %r83;
	or.pred  	%p34, %p4, %p33;
	@%p34 bra 	$L__BB2_21;
	add.s32 	%r113, %r43, %r18;
	ld.global.f32 	%f50, [%rd2+28];
	setp.gt.f32 	%p35, %f50, %f62;
	selp.f32 	%f62, %f50, %f62, %p35;
	selp.b32 	%r130, %r113, %r130, %p35;
$L__BB2_21:
	add.s32 	%r128, %r128, 8;
	setp.ne.s32 	%p36, %r128, %r12;
	mov.u32 	%r146, %r12;
	@%p36 bra 	$L__BB2_5;
$L__BB2_22:
	setp.eq.s32 	%p37, %r9, 0;
	@%p37 bra 	$L__BB2_43;
	setp.lt.u32 	%p38, %r10, 3;
	@%p38 bra 	$L__BB2_33;
	setp.ge.s32 	%p39, %r17, %r82;
	add.s32 	%r50, %r146, %r7;
	setp.ge.s32 	%p40, %r50, %r83;
	or.pred  	%p41, %p39, %p40;
	@%p41 bra 	$L__BB2_26;
	add.s32 	%r116, %r50, %r18;
	mul.wide.s32 	%rd7, %r116, 4;
	add.s64 	%rd8, %rd1, %rd7;
	ld.global.f32 	%f52, [%rd8];
	setp.gt.f32 	%p42, %f52, %f62;
	selp.f32 	%f62, %f52, %f62, %p42;
	selp.b32 	%r130, %r116, %r130, %p42;
$L__BB2_26:
	add.s32 	%r53, %r50, 1;
	setp.ge.s32 	%p44, %r53, %r83;
	or.pred  	%p45, %p39, %p44;
	@%p45 bra 	$L__BB2_28;
	add.s32 	%r117, %r53, %r18;
	mul.wide.s32 	%rd9, %r117, 4;
	add.s64 	%rd10, %rd1, %rd9;
	ld.global.f32 	%f53, [%rd10];
	setp.gt.f32 	%p46, %f53, %f62;
	selp.f32 	%f62, %f53, %f62, %p46;
	selp.b32 	%r130, %r117, %r130, %p46;
$L__BB2_28:
	add.s32 	%r56, %r50, 2;
	setp.ge.s32 	%p48, %r56, %r83;
	or.pred  	%p49, %p39, %p48;
	@%p49 bra 	$L__BB2_30;
	add.s32 	%r118, %r56, %r18;
	mul.wide.s32 	%rd11, %r118, 4;
	add.s64 	%rd12, %rd1, %rd11;
	ld.global.f32 	%f54, [%rd12];
	setp.gt.f32 	%p50, %f54, %f62;
	selp.f32 	%f62, %f54, %f62, %p50;
	selp.b32 	%r130, %r118, %r130, %p50;
$L__BB2_30:
	add.s32 	%r59, %r50, 3;
	setp.ge.s32 	%p52, %r59, %r83;
	or.pred  	%p53, %p39, %p52;
	@%p53 bra 	$L__BB2_32;
	add.s32 	%r119, %r59, %r18;
	mul.wide.s32 	%rd13, %r119, 4;
	add.s64 	%rd14, %rd1, %rd13;
	ld.global.f32 	%f55, [%rd14];
	setp.gt.f32 	%p54, %f55, %f62;
	selp.f32 	%f62, %f55, %f62, %p54;
	selp.b32 	%r130, %r119, %r130, %p54;
$L__BB2_32:
	add.s32 	%r146, %r146, 4;
$L__BB2_33:
	setp.eq.s32 	%p55, %r11, 0;
	@%p55 bra 	$L__BB2_43;
	setp.eq.s32 	%p56, %r11, 1;
	@%p56 bra 	$L__BB2_40;
	setp.ge.s32 	%p57, %r17, %r82;
	add.s32 	%r66, %r146, %r7;
	setp.ge.s32 	%p58, %r66, %r83;
	or.pred  	%p59, %p57, %p58;
	@%p59 bra 	$L__BB2_37;
	add.s32 	%r122, %r66, %r18;
	mul.wide.s32 	%rd15, %r122, 4;
	add.s64 	%rd16, %rd1, %rd15;
	ld.global.f32 	%f57, [%rd16];
	setp.gt.f32 	%p60, %f57, %f62;
	selp.f32 	%f62, %f57, %f62, %p60;
	selp.b32 	%r130, %r122, %r130, %p60;
$L__BB2_37:
	add.s32 	%r69, %r66, 1;
	setp.ge.s32 	%p62, %r69, %r83;
	or.pred  	%p63, %p57, %p62;
	@%p63 bra 	$L__BB2_39;
	add.s32 	%r123, %r69, %r18;
	mul.wide.s32 	%rd17, %r123, 4;
	add.s64 	%rd18, %rd1, %rd17;
	ld.global.f32 	%f58, [%rd18];
	setp.gt.f32 	%p64, %f58, %f62;
	selp.f32 	%f62, %f58, %f62, %p64;
	selp.b32 	%r130, %r123, %r130, %p64;
$L__BB2_39:
	add.s32 	%r146, %r146, 2;
$L__BB2_40:
	setp.eq.s32 	%p65, %r13, 0;
	@%p65 bra 	$L__BB2_43;
	setp.ge.s32 	%p66, %r17, %r82;
	add.s32 	%r76, %r146, %r7;
	setp.ge.s32 	%p67, %r76, %r83;
	or.pred  	%p68, %p66, %p67;
	@%p68 bra 	$L__BB2_43;
	add.s32 	%r125, %r76, %r18;
	mul.wide.s32 	%rd19, %r125, 4;
	add.s64 	%rd20, %rd1, %rd19;
	ld.global.f32 	%f59, [%rd20];
	setp.gt.f32 	%p69, %f59, %f62;
	selp.f32 	%f62, %f59, %f62, %p69;
	selp.b32 	%r130, %r125, %r130, %p69;
$L__BB2_43:
	add.s32 	%r126, %r126, 1;
	setp.ne.s32 	%p70, %r126, %r84;
	@%p70 bra 	$L__BB2_3;
$L__BB2_44:
	cvta.to.global.u64 	%rd21, %rd3;
	mul.wide.s32 	%rd22, %r3, 4;
	add.s64 	%rd23, %rd21, %rd22;
	st.global.f32 	[%rd23], %f62;
	cvta.to.global.u64 	%rd24, %rd4;
	add.s64 	%rd25, %rd24, %rd22;
	st.global.u32 	[%rd25], %r130;
$L__BB2_45:
	ret;

}
	// .globl	_Z14FlattenForwardPKfPfiiii
.visible .entry _Z14FlattenForwardPKfPfiiii(
	.param .u64 .ptr .align 1 _Z14FlattenForwardPKfPfiiii_param_0,
	.param .u64 .ptr .align 1 _Z14FlattenForwardPKfPfiiii_param_1,
	.param .u32 _Z14FlattenForwardPKfPfiiii_param_2,
	.param .u32 _Z14FlattenForwardPKfPfiiii_param_3,
	.param .u32 _Z14FlattenForwardPKfPfiiii_param_4,
	.param .u32 _Z14FlattenForwardPKfPfiiii_param_5
)
{
	.reg .pred 	%p<2>;
	.reg .b32 	%r<12>;
	.reg .b32 	%f<2>;
	.reg .b64 	%rd<8>;

	ld.param.u64 	%rd1, [_Z14FlattenForwardPKfPfiiii_param_0];
	ld.param.u64 	%rd2, [_Z14FlattenForwardPKfPfiiii_param_1];
	ld.param.u32 	%r2, [_Z14FlattenForwardPKfPfiiii_param_2];
	ld.param.u32 	%r3, [_Z14FlattenForwardPKfPfiiii_param_3];
	ld.param.u32 	%r4, [_Z14FlattenForwardPKfPfiiii_param_4];
	ld.param.u32 	%r5, [_Z14FlattenForwardPKfPfiiii_param_5];
	mul.lo.s32 	%r6, %r3, %r2;
	mul.lo.s32 	%r7, %r6, %r4;
	mul.lo.s32 	%r8, %r7, %r5;
	mov.u32 	%r9, %ctaid.x;
	mov.u32 	%r10, %ntid.x;
	mov.u32 	%r11, %tid.x;
	mad.lo.s32 	%r1, %r9, %r10, %r11;
	setp.ge.s32 	%p1, %r1, %r8;
	@%p1 bra 	$L__BB3_2;
	cvta.to.global.u64 	%rd3, %rd1;
	cvta.to.global.u64 	%rd4, %rd2;
	mul.wide.s32 	%rd5, %r1, 4;
	add.s64 	%rd6, %rd3, %rd5;
	ld.global.f32 	%f1, [%rd6];
	add.s64 	%rd7, %rd4, %rd5;
	st.global.f32 	[%rd7], %f1;
$L__BB3_2:
	ret;

}
	// .globl	_Z21FullyConnectedForwardPKfS0_S0_Pfiii
.visible .entry _Z21FullyConnectedForwardPKfS0_S0_Pfiii(
	.param .u64 .ptr .align 1 _Z21FullyConnectedForwardPKfS0_S0_Pfiii_param_0,
	.param .u64 .ptr .align 1 _Z21FullyConnectedForwardPKfS0_S0_Pfiii_param_1,
	.param .u64 .ptr .align 1 _Z21FullyConnectedForwardPKfS0_S0_Pfiii_param_2,
	.param .u64 .ptr .align 1 _Z21FullyConnectedForwardPKfS0_S0_Pfiii_param_3,
	.param .u32 _Z21FullyConnectedForwardPKfS0_S0_Pfiii_param_4,
	.param .u32 _Z21FullyConnectedForwardPKfS0_S0_Pfiii_param_5,
	.param .u32 _Z21FullyConnectedForwardPKfS0_S0_Pfiii_param_6
)
{
	.reg .pred 	%p<11>;
	.reg .b32 	%r<42>;
	.reg .b32 	%f<70>;
	.reg .b64 	%rd<44>;

	ld.param.u64 	%rd6, [_Z21FullyConnectedForwardPKfS0_S0_Pfiii_param_0];
	ld.param.u64 	%rd7, [_Z21FullyConnectedForwardPKfS0_S0_Pfiii_param_1];
	ld.param.u64 	%rd4, [_Z21FullyConnectedForwardPKfS0_S0_Pfiii_param_2];
	ld.param.u64 	%rd5, [_Z21FullyConnectedForwardPKfS0_S0_Pfiii_param_3];
	ld.param.u32 	%r22, [_Z21FullyConnectedForwardPKfS0_S0_Pfiii_param_4];
	ld.param.u32 	%r20, [_Z21FullyConnectedForwardPKfS0_S0_Pfiii_param_5];
	ld.param.u32 	%r21, [_Z21FullyConnectedForwardPKfS0_S0_Pfiii_param_6];
	cvta.to.global.u64 	%rd1, %rd7;
	cvta.to.global.u64 	%rd2, %rd6;
	mov.u32 	%r23, %ntid.x;
	mov.u32 	%r24, %ctaid.x;
	mov.u32 	%r25, %tid.x;
	mad.lo.s32 	%r1, %r23, %r24, %r25;
	mul.lo.s32 	%r26, %r20, %r22;
	setp.ge.s32 	%p1, %r1, %r26;
	@%p1 bra 	$L__BB4_14;
	rem.s32 	%r2, %r1, %r20;
	setp.lt.s32 	%p2, %r21, 1;
	mov.f32 	%f69, 0f00000000;
	@%p2 bra 	$L__BB4_13;
	div.s32 	%r28, %r1, %r20;
	mul.lo.s32 	%r3, %r28, %r21;
	and.b32  	%r4, %r21, 7;
	setp.lt.u32 	%p3, %r21, 8;
	mov.f32 	%f69, 0f00000000;
	mov.b32 	%r40, 0;
	@%p3 bra 	$L__BB4_5;
	and.b32  	%r40, %r21, 2147483640;
	neg.s32 	%r38, %r40;
	shl.b32 	%r7, %r20, 3;
	add.s64 	%rd3, %rd2, 16;
	mov.f32 	%f69, 0f00000000;
	mul.wide.s32 	%rd12, %r20, 4;
	mov.u32 	%r36, %r3;
	mov.u32 	%r37, %r2;
$L__BB4_4:
	.pragma "nounroll";
	mul.wide.s32 	%rd8, %r36, 4;
	add.s64 	%rd9, %rd3, %rd8;
	ld.global.f32 	%f17, [%rd9+-16];
	mul.wide.s32 	%rd10, %r37, 4;
	add.s64 	%rd11, %rd1, %rd10;
	ld.global.f32 	%f18, [%rd11];
	fma.rn.f32 	%f19, %f17, %f18, %f69;
	ld.global.f32 	%f20, [%rd9+-12];
	add.s64 	%rd13, %rd11, %rd12;
	ld.global.f32 	%f21, [%rd13];
	fma.rn.f32 	%f22, %f20, %f21, %f19;
	ld.global.f32 	%f23, [%rd9+-8];
	add.s64 	%rd14, %rd13, %rd12;
	ld.global.f32 	%f24, [%rd14];
	fma.rn.f32 	%f25, %f23, %f24, %f22;
	ld.global.f32 	%f26, [%rd9+-4];
	add.s64 	%rd15, %rd14, %rd12;
	ld.global.f32 	%f27, [%rd15];
	fma.rn.f32 	%f28, %f26, %f27, %f25;
	ld.global.f32 	%f29, [%rd9];
	add.s64 	%rd16, %rd15, %rd12;
	ld.global.f32 	%f30, [%rd16];
	fma.rn.f32 	%f31, %f29, %f30, %f28;
	ld.global.f32 	%f32, [%rd9+4];
	add.s64 	%rd17, %rd16, %rd12;
	ld.global.f32 	%f33, [%rd17];
	fma.rn.f32 	%f34, %f32, %f33, %f31;
	ld.global.f32 	%f35, [%rd9+8];
	add.s64 	%rd18, %rd17, %rd12;
	ld.global.f32 	%f36, [%rd18];
	fma.rn.f32 	%f37, %f35, %f36, %f34;
	ld.global.f32 	%f38, [%rd9+12];
	add.s64 	%rd19, %rd18, %rd12;
	ld.global.f32 	%f39, [%rd19];
	fma.rn.f32 	%f69, %f38, %f39, %f37;
	add.s32 	%r38, %r38, 8;
	add.s32 	%r37, %r37, %r7;
	add.s32 	%r36, %r36, 8;
	setp.ne.s32 	%p4, %r38, 0;
	@%p4 bra 	$L__BB4_4;
$L__BB4_5:
	setp.eq.s32 	%p5, %r4, 0;
	@%p5 bra 	$L__BB4_13;
	and.b32  	%r15, %r21, 3;
	setp.lt.u32 	%p6, %r4, 4;
	@%p6 bra 	$L__BB4_8;
	add.s32 	%r29, %r40, %r3;
	mul.wide.s32 	%rd20, %r29, 4;
	add.s64 	%rd21, %rd2, %rd20;
	ld.global.f32 	%f41, [%rd21];
	mad.lo.s32 	%r30, %r40, %r20, %r2;
	mul.wide.s32 	%rd22, %r30, 4;
	add.s64 	%rd23, %rd1, %rd22;
	ld.global.f32 	%f42, [%rd23];
	fma.rn.f32 	%f43, %f41, %f42, %f69;
	ld.global.f32 	%f44, [%rd21+4];
	mul.wide.s32 	%rd24, %r20, 4;
	add.s64 	%rd25, %rd23, %rd24;
	ld.global.f32 	%f45, [%rd25];
	fma.rn.f32 	%f46, %f44, %f45, %f43;
	ld.global.f32 	%f47, [%rd21+8];
	add.s64 	%rd26, %rd25, %rd24;
	ld.global.f32 	%f48, [%rd26];
	fma.rn.f32 	%f49, %f47, %f48, %f46;
	ld.global.f32 	%f50, [%rd21+12];
	add.s64 	%rd27, %rd26, %rd24;
	ld.global.f32 	%f51, [%rd27];
	fma.rn.f32 	%f69, %f50, %f51, %f49;
	add.s32 	%r40, %r40, 4;
$L__BB4_8:
	setp.eq.s32 	%p7, %r15, 0;
	@%p7 bra 	$L__BB4_13;
	setp.eq.s32 	%p8, %r15, 1;
	@%p8 bra 	$L__BB4_11;
	add.s32 	%r31, %r40, %r3;
	mul.wide.s32 	%rd28, %r31, 4;
	add.s64 	%rd29, %rd2, %rd28;
	ld.global.f32 	%f53, [%rd29];
	mad.lo.s32 	%r32, %r40, %r20, %r2;
	mul.wide.s32 	%rd30, %r32, 4;
	add.s64 	%rd31, %rd1, %rd30;
	ld.global.f32 	%f54, [%rd31];
	fma.rn.f32 	%f55, %f53, %f54, %f69;
	ld.global.f32 	%f56, [%rd29+4];
	mul.wide.s32 	%rd32, %r20, 4;
	add.s64 	%rd33, %rd31, %rd32;
	ld.global.f32 	%f57, [%rd33];
	fma.rn.f32 	%f69, %f56, %f57, %f55;
	add.s32 	%r40, %r40, 2;
$L__BB4_11:
	and.b32  	%r33, %r21, 1;
	setp.eq.b32 	%p9, %r33, 1;
	not.pred 	%p10, %p9;
	@%p10 bra 	$L__BB4_13;
	add.s32 	%r34, %r40, %r3;
	mul.wide.s32 	%rd34, %r34, 4;
	add.s64 	%rd35, %rd2, %rd34;
	ld.global.f32 	%f58, [%rd35];
	mad.lo.s32 	%r35, %r40, %r20, %r2;
	mul.wide.s32 	%rd36, %r35, 4;
	add.s64 	%rd37, %rd1, %rd36;
	ld.global.f32 	%f59, [%rd37];
	fma.rn.f32 	%f69, %f58, %f59, %f69;
$L__BB4_13:
	cvta.to.global.u64 	%rd38, %rd4;
	mul.wide.s32 	%rd39, %r2, 4;
	add.s64 	%rd40, %rd38, %rd39;
	ld.global.f32 	%f60, [%rd40];
	add.f32 	%f61, %f69, %f60;
	cvta.to.global.u64 	%rd41, %rd5;
	mul.wide.s32 	%rd42, %r1, 4;
	add.s64 	%rd43, %rd41, %rd42;
	st.global.f32 	[%rd43], %f61;
$L__BB4_14:
	ret;

}
	// .globl	_Z26SoftmaxCrossEntropyForwardPKfPKiPfS3_ii
.visible .entry _Z26SoftmaxCrossEntropyForwardPKfPKiPfS3_ii(
	.param .u64 .ptr .align 1 _Z26SoftmaxCrossEntropyForwardPKfPKiPfS3_ii_param_0,
	.param .u64 .ptr .align 1 _Z26SoftmaxCrossEntropyForwardPKfPKiPfS3_ii_param_1,
	.param .u64 .ptr .align 1 _Z26SoftmaxCrossEntropyForwardPKfPKiPfS3_ii_param_2,
	.param .u64 .ptr .align 1 _Z26SoftmaxCrossEntropyForwardPKfPKiPfS3_ii_param_3,
	.param .u32 _Z26SoftmaxCrossEntropyForwardPKfPKiPfS3_ii_param_4,
	.param .u32 _Z26SoftmaxCrossEntropyForwardPKfPKiPfS3_ii_param_5
)
{
	.reg .pred 	%p<66>;
	.reg .b32 	%r<130>;
	.reg .b32 	%f<423>;
	.reg .b64 	%rd<37>;

	ld.param.u64 	%rd9, [_Z26SoftmaxCrossEntropyForwardPKfPKiPfS3_ii_param_0];
	ld.param.u64 	%rd7, [_Z26SoftmaxCrossEntropyForwardPKfPKiPfS3_ii_param_1];
	ld.param.u64 	%rd8, [_Z26SoftmaxCrossEntropyForwardPKfPKiPfS3_ii_param_2];
	ld.param.u64 	%rd10, [_Z26SoftmaxCrossEntropyForwardPKfPKiPfS3_ii_param_3];
	ld.param.u32 	%r49, [_Z26SoftmaxCrossEntropyForwardPKfPKiPfS3_ii_param_4];
	ld.param.u32 	%r48, [_Z26SoftmaxCrossEntropyForwardPKfPKiPfS3_ii_param_5];
	cvta.to.global.u64 	%rd1, %rd10;
	cvta.to.global.u64 	%rd2, %rd9;
	mov.u32 	%r50, %ctaid.x;
	mov.u32 	%r51, %ntid.x;
	mov.u32 	%r52, %tid.x;
	mad.lo.s32 	%r1, %r50, %r51, %r52;
	setp.ge.s32 	%p1, %r1, %r49;
	@%p1 bra 	$L__BB5_38;
	setp.lt.s32 	%p2, %r48, 1;
	mov.f32 	%f407, 0fF149F2CA;
	@%p2 bra 	$L__BB5_14;
	mul.lo.s32 	%r2, %r48, %r1;
	and.b32  	%r3, %r48, 15;
	setp.lt.u32 	%p3, %r48, 16;
	mov.f32 	%f407, 0fF149F2CA;
	mov.b32 	%r114, 0;
	@%p3 bra 	$L__BB5_5;
	and.b32  	%r114, %r48, 2147483632;
	neg.s32 	%r120, %r114;
	add.s64 	%rd3, %rd2, 32;
	mov.f32 	%f407, 0fF149F2CA;
	mov.u32 	%r119, %r2;
$L__BB5_4:
	.pragma "nounroll";
	mul.wide.s32 	%rd11, %r119, 4;
	add.s64 	%rd12, %rd3, %rd11;
	ld.global.f32 	%f42, [%rd12+-32];
	setp.gt.f32 	%p4, %f42, %f407;
	selp.f32 	%f43, %f42, %f407, %p4;
	ld.global.f32 	%f44, [%rd12+-28];
	setp.gt.f32 	%p5, %f44, %f43;
	selp.f32 	%f45, %f44, %f43, %p5;
	ld.global.f32 	%f46, [%rd12+-24];
	setp.gt.f32 	%p6, %f46, %f45;
	selp.f32 	%f47, %f46, %f45, %p6;
	ld.global.f32 	%f48, [%rd12+-20];
	setp.gt.f32 	%p7, %f48, %f47;
	selp.f32 	%f49, %f48, %f47, %p7;
	ld.global.f32 	%f50, [%rd12+-16];
	setp.gt.f32 	%p8, %f50, %f49;
	selp.f32 	%f51, %f50, %f49, %p8;
	ld.global.f32 	%f52, [%rd12+-12];
	setp.gt.f32 	%p9, %f52, %f51;
	selp.f32 	%f53, %f52, %f51, %p9;
	ld.global.f32 	%f54, [%rd12+-8];
	setp.gt.f32 	%p10, %f54, %f53;
	selp.f32 	%f55, %f54, %f53, %p10;
	ld.global.f32 	%f56, [%rd12+-4];
	setp.gt.f32 	%p11, %f56, %f55;
	selp.f32 	%f57, %f56, %f55, %p11;
	ld.global.f32 	%f58, [%rd12];
	setp.gt.f32 	%p12, %f58, %f57;
	selp.f32 	%f59, %f58, %f57, %p12;
	ld.global.f32 	%f60, [%rd12+4];
	setp.gt.f32 	%p13, %f60, %f59;
	selp.f32 	%f61, %f60, %f59, %p13;
	ld.global.f32 	%f62, [%rd12+8];
	setp.gt.f32 	%p14, %f62, %f61;
	selp.f32 	%f63, %f62, %f61, %p14;
	ld.global.f32 	%f64, [%rd12+12];
	setp.gt.f32 	%p15, %f64, %f63;
	selp.f32 	%f65, %f64, %f63, %p15;
	ld.global.f32 	%f66, [%rd12+16];
	setp.gt.f32 	%p16, %f66, %f65;
	selp.f32 	%f67, %f66, %f65, %p16;
	ld.global.f32 	%f68, [%rd12+20];
	setp.gt.f32 	%p17, %f68, %f67;
	selp.f32 	%f69, %f68, %f67, %p17;
	ld.global.f32 	%f70, [%rd12+24];
	setp.gt.f32 	%p18, %f70, %f69;
	selp.f32 	%f71, %f70, %f69, %p18;
	ld.global.f32 	%f72, [%rd12+28];
	setp.gt.f32 	%p19, %f72, %f71;
	selp.f32 	%f407, %f72, %f71, %p19;
	add.s32 	%r120, %r120, 16;
	add.s32 	%r119, %r119, 16;
	setp.eq.s32 	%p20, %r120, 0;
	@%p20 bra 	$L__BB5_5;
	bra.uni 	$L__BB5_4;
$L__BB5_5:
	setp.eq.s32 	%p21, %r3, 0;
	@%p21 bra 	$L__BB5_14;
	and.b32  	%r7, %r48, 7;
	setp.lt.u32 	%p22, %r3, 8;
	@%p22 bra 	$L__BB5_8;
	add.s32 	%r54, %r114, %r2;
	mul.wide.s32 	%rd13, %r54, 4;
	add.s64 	%rd14, %rd2, %rd13;
	ld.global.f32 	%f74, [%rd14];
	setp.gt.f32 	%p23, %f74, %f407;
	selp.f32 	%f75, %f74, %f407, %p23;
	ld.global.f32 	%f76, [%rd14+4];
	setp.gt.f32 	%p24, %f76, %f75;
	selp.f32 	%f77, %f76, %f75, %p24;
	ld.global.f32 	%f78, [%rd14+8];
	setp.gt.f32 	%p25, %f78, %f77;
	selp.f32 	%f79, %f78, %f77, %p25;
	ld.global.f32 	%f80, [%rd14+12];
	setp.gt.f32 	%p26, %f80, %f79;
	selp.f32 	%f81, %f80, %f79, %p26;
	ld.global.f32 	%f82, [%rd14+16];
	setp.gt.f32 	%p27, %f82, %f81;
	selp.f32 	%f83, %f82, %f81, %p27;
	ld.global.f32 	%f84, [%rd14+20];
	setp.gt.f32 	%p28, %f84, %f83;
	selp.f32 	%f85, %f84, %f83, %p28;
	ld.global.f32 	%f86, [%rd14+24];
	setp.gt.f32 	%p29, %f86, %f85;
	selp.f32 	%f87, %f86, %f85, %p29;
	ld.global.f32 	%f88, [%rd14+28];
	setp.gt.f32 	%p30, %f88, %f87;
	selp.f32 	%f407, %f88, %f87, %p30;
	add.s32 	%r114, %r114, 8;
$L__BB5_8:
	setp.eq.s32 	%p31, %r7, 0;
	@%p31 bra 	$L__BB5_14;
	and.b32  	%r10, %r48, 3;
	setp.lt.u32 	%p32, %r7, 4;
	@%p32 bra 	$L__BB5_11;
	add.s32 	%r55, %r114, %r2;
	mul.wide.s32 	%rd15, %r55, 4;
	add.s64 	%rd16, %rd2, %rd15;
	ld.global.f32 	%f90, [%rd16];
	setp.gt.f32 	%p33, %f90, %f407;
	selp.f32 	%f91, %f90, %f407, %p33;
	ld.global.f32 	%f92, [%rd16+4];
	setp.gt.f32 	%p34, %f92, %f91;
	selp.f32 	%f93, %f92, %f91, %p34;
	ld.global.f32 	%f94, [%rd16+8];
	setp.gt.f32 	%p35, %f94, %f93;
	selp.f32 	%f95, %f94, %f93, %p35;
	ld.global.f32 	%f96, [%rd16+12];
	setp.gt.f32 	%p36, %f96, %f95;
	selp.f32 	%f407, %f96, %f95, %p36;
	add.s32 	%r114, %r114, 4;
$L__BB5_11:
	setp.eq.s32 	%p37, %r10, 0;
	@%p37 bra 	$L__BB5_14;
	add.s32 	%r118, %r114, %r2;
	neg.s32 	%r117, %r10;
$L__BB5_13:
	.pragma "nounroll";
	mul.wide.s32 	%rd17, %r118, 4;
	add.s64 	%rd18, %rd2, %rd17;
	ld.global.f32 	%f97, [%rd18];
	setp.gt.f32 	%p38, %f97, %f407;
	selp.f32 	%f407, %f97, %f407, %p38;
	add.s32 	%r118, %r118, 1;
	add.s32 	%r117, %r117, 1;
	setp.ne.s32 	%p39, %r117, 0;
	@%p39 bra 	$L__BB5_13;
$L__BB5_14:
	setp.lt.s32 	%p40, %r48, 1;
	mov.f32 	%f416, 0f00000000;
	@%p40 bra 	$L__BB5_26;
	mul.lo.s32 	%r19, %r48, %r1;
	and.b32  	%r20, %r48, 7;
	setp.lt.u32 	%p41, %r48, 8;
	mov.f32 	%f416, 0f00000000;
	mov.b32 	%r123, 0;
	@%p41 bra 	$L__BB5_18;
	and.b32  	%r123, %r48, 2147483640;
	neg.s32 	%r122, %r123;
	add.s64 	%rd4, %rd2, 16;
	mov.f32 	%f416, 0f00000000;
	mov.u32 	%r121, %r19;
$L__BB5_17:
	.pragma "nounroll";
	mul.wide.s32 	%rd19, %r121, 4;
	add.s64 	%rd20, %rd4, %rd19;
	ld.global.f32 	%f102, [%rd20+-16];
	sub.f32 	%f103, %f102, %f407;
	fma.rn.f32 	%f104, %f103, 0f3BBB989D, 0f3F000000;
	cvt.sat.f32.f32 	%f105, %f104;
	mov.f32 	%f106, 0f4B400001;
	mov.f32 	%f107, 0f437C0000;
	fma.rm.f32 	%f108, %f105, %f107, %f106;
	add.f32 	%f109, %f108, 0fCB40007F;
	neg.f32 	%f110, %f109;
	fma.rn.f32 	%f111, %f103, 0f3FB8AA3B, %f110;
	fma.rn.f32 	%f112, %f103, 0f32A57060, %f111;
	mov.b32 	%r57, %f108;
	shl.b32 	%r58, %r57, 23;
	mov.b32 	%f113, %r58;
	ex2.approx.ftz.f32 	%f114, %f112;
	fma.rn.f32 	%f115, %f114, %f113, %f416;
	ld.global.f32 	%f116, [%rd20+-12];
	sub.f32 	%f117, %f116, %f407;
	fma.rn.f32 	%f118, %f117, 0f3BBB989D, 0f3F000000;
	cvt.sat.f32.f32 	%f119, %f118;
	fma.rm.f32 	%f120, %f119, %f107, %f106;
	add.f32 	%f121, %f120, 0fCB40007F;
	neg.f32 	%f122, %f121;
	fma.rn.f32 	%f123, %f117, 0f3FB8AA3B, %f122;
	fma.rn.f32 	%f124, %f117, 0f32A57060, %f123;
	mov.b32 	%r59, %f120;
	shl.b32 	%r60, %r59, 23;
	mov.b32 	%f125, %r60;
	ex2.approx.ftz.f32 	%f126, %f124;
	fma.rn.f32 	%f127, %f126, %f125, %f115;
	ld.global.f32 	%f128, [%rd20+-8];
	sub.f32 	%f129, %f128, %f407;
	fma.rn.f32 	%f130, %f129, 0f3BBB989D, 0f3F000000;
	cvt.sat.f32.f32 	%f131, %f130;
	fma.rm.f32 	%f132, %f131, %f107, %f106;
	add.f32 	%f133, %f132, 0fCB40007F;
	neg.f32 	%f134, %f133;
	fma.rn.f32 	%f135, %f129, 0f3FB8AA3B, %f134;
	fma.rn.f32 	%f136, %f129, 0f32A57060, %f135;
	mov.b32 	%r61, %f132;
	shl.b32 	%r62, %r61, 23;
	mov.b32 	%f137, %r62;
	ex2.approx.ftz.f32 	%f138, %f136;
	fma.rn.f32 	%f139, %f138, %f137, %f127;
	ld.global.f32 	%f140, [%rd20+-4];
	sub.f32 	%f141, %f140, %f407;
	fma.rn.f32 	%f142, %f141, 0f3BBB989D, 0f3F000000;
	cvt.sat.f32.f32 	%f143, %f142;
	fma.rm.f32 	%f144, %f143, %f107, %f106;
	add.f32 	%f145, %f144, 0fCB40007F;
	neg.f32 	%f146, %f145;
	fma.rn.f32 	%f147, %f141, 0f3FB8AA3B, %f146;
	fma.rn.f32 	%f148, %f141, 0f32A57060, %f147;
	mov.b32 	%r63, %f144;
	shl.b32 	%r64, %r63, 23;
	mov.b32 	%f149, %r64;
	ex2.approx.ftz.f32 	%f150, %f148;
	fma.rn.f32 	%f151, %f150, %f149, %f139;
	ld.global.f32 	%f152, [%rd20];
	sub.f32 	%f153, %f152, %f407;
	fma.rn.f32 	%f154, %f153, 0f3BBB989D, 0f3F000000;
	cvt.sat.f32.f32 	%f155, %f154;
	fma.rm.f32 	%f156, %f155, %f107, %f106;
	add.f32 	%f157, %f156, 0fCB40007F;
	neg.f32 	%f158, %f157;
	fma.rn.f32 	%f159, %f153, 0f3FB8AA3B, %f158;
	fma.rn.f32 	%f160, %f153, 0f32A57060, %f159;
	mov.b32 	%r65, %f156;
	shl.b32 	%r66, %r65, 23;
	mov.b32 	%f161, %r66;
	ex2.approx.ftz.f32 	%f162, %f160;
	fma.rn.f32 	%f163, %f162, %f161, %f151;
	ld.global.f32 	%f164, [%rd20+4];
	sub.f32 	%f165, %f164, %f407;
	fma.rn.f32 	%f166, %f165, 0f3BBB989D, 0f3F000000;
	cvt.sat.f32.f32 	%f167, %f166;
	fma.rm.f32 	%f168, %f167, %f107, %f106;
	add.f32 	%f169, %f168, 0fCB40007F;
	neg.f32 	%f170, %f169;
	fma.rn.f32 	%f171, %f165, 0f3FB8AA3B, %f170;
	fma.rn.f32 	%f172, %f165, 0f32A57060, %f171;
	mov.b32 	%r67, %f168;
	shl.b32 	%r68, %r67, 23;
	mov.b32 	%f173, %r68;
	ex2.approx.ftz.f32 	%f174, %f172;
	fma.rn.f32 	%f175, %f174, %f173, %f163;
	ld.global.f32 	%f176, [%rd20+8];
	sub.f32 	%f177, %f176, %f407;
	fma.rn.f32 	%f178, %f177, 0f3BBB989D, 0f3F000000;
	cvt.sat.f32.f32 	%f179, %f178;
	fma.rm.f32 	%f180, %f179, %f107, %f106;
	add.f32 	%f181, %f180, 0fCB40007F;
	neg.f32 	%f182, %f181;
	fma.rn.f32 	%f183, %f177, 0f3FB8AA3B, %f182;
	fma.rn.f32 	%f184, %f177, 0f32A57060, %f183;
	mov.b32 	%r69, %f180;
	shl.b32 	%r70, %r69, 23;
	mov.b32 	%f185, %r70;
	ex2.approx.ftz.f32 	%f186, %f184;
	fma.rn.f32 	%f187, %f186, %f185, %f175;
	ld.global.f32 	%f188, [%rd20+12];
	sub.f32 	%f189, %f188, %f407;
	fma.rn.f32 	%f190, %f189, 0f3BBB989D, 0f3F000000;
	cvt.sat.f32.f32 	%f191, %f190;
	fma.rm.f32 	%f192, %f191, %f107, %f106;
	add.f32 	%f193, %f192, 0fCB40007F;
	neg.f32 	%f194, %f193;
	fma.rn.f32 	%f195, %f189, 0f3FB8AA3B, %f194;
	fma.rn.f32 	%f196, %f189, 0f32A57060, %f195;
	mov.b32 	%r71, %f192;
	shl.b32 	%r72, %r71, 23;
	mov.b32 	%f197, %r72;
	ex2.approx.ftz.f32 	%f198, %f196;
	fma.rn.f32 	%f416, %f198, %f197, %f187;
	add.s32 	%r122, %r122, 8;
	add.s32 	%r121, %r121, 8;
	setp.ne.s32 	%p42, %r122, 0;
	@%p42 bra 	$L__BB5_17;
$L__BB5_18:
	setp.eq.s32 	%p43, %r20, 0;
	@%p43 bra 	$L__BB5_26;
	and.b32  	%r32, %r48, 3;
	setp.lt.u32 	%p44, %r20, 4;
	@%p44 bra 	$L__BB5_21;
	add.s32 	%r73, %r123, %r19;
	mul.wide.s32 	%rd21, %r73, 4;
	add.s64 	%rd22, %rd2, %rd21;
	ld.global.f32 	%f200, [%rd22];
	sub.f32 	%f201, %f200, %f407;
	fma.rn.f32 	%f202, %f201, 0f3BBB989D, 0f3F000000;
	cvt.sat.f32.f32 	%f203, %f202;
	mov.f32 	%f204, 0f4B400001;
	mov.f32 	%f205, 0f437C0000;
	fma.rm.f32 	%f206, %f203, %f205, %f204;
	add.f32 	%f207, %f206, 0fCB40007F;
	neg.f32 	%f208, %f207;
	fma.rn.f32 	%f209, %f201, 0f3FB8AA3B, %f208;
	fma.rn.f32 	%f210, %f201, 0f32A57060, %f209;
	mov.b32 	%r74, %f206;
	shl.b32 	%r75, %r74, 23;
	mov.b32 	%f211, %r75;
	ex2.approx.ftz.f32 	%f212, %f210;
	fma.rn.f32 	%f213, %f212, %f211, %f416;
	ld.global.f32 	%f214, [%rd22+4];
	sub.f32 	%f215, %f214, %f407;
	fma.rn.f32 	%f216, %f215, 0f3BBB989D, 0f3F000000;
	cvt.sat.f32.f32 	%f217, %f216;
	fma.rm.f32 	%f218, %f217, %f205, %f204;
	add.f32 	%f219, %f218, 0fCB40007F;
	neg.f32 	%f220, %f219;
	fma.rn.f32 	%f221, %f215, 0f3FB8AA3B, %f220;
	fma.rn.f32 	%f222, %f215, 0f32A57060, %f221;
	mov.b32 	%r76, %f218;
	shl.b32 	%r77, %r76, 23;
	mov.b32 	%f223, %r77;
	ex2.approx.ftz.f32 	%f224, %f222;
	fma.rn.f32 	%f225, %f224, %f223, %f213;
	ld.global.f32 	%f226, [%rd22+8];
	sub.f32 	%f227, %f226, %f407;
	fma.rn.f32 	%f228, %f227, 0f3BBB989D, 0f3F000000;
	cvt.sat.f32.f32 	%f229, %f228;
	fma.rm.f32 	%f230, %f229, %f205, %f204;
	add.f32 	%f231, %f230, 0fCB40007F;
	neg.f32 	%f232, %f231;
	fma.rn.f32 	%f233, %f227, 0f3FB8AA3B, %f232;
	fma.rn.f32 	%f234, %f227, 0f32A57060, %f233;
	mov.b32 	%r78, %f230;
	shl.b32 	%r79, %r78, 23;
	mov.b32 	%f235, %r79;
	ex2.approx.ftz.f32 	%f236, %f234;
	fma.rn.f32 	%f237, %f236, %f235, %f225;
	ld.global.f32 	%f238, [%rd22+12];
	sub.f32 	%f239, %f238, %f407;
	fma.rn.f32 	%f240, %f239, 0f3BBB989D, 0f3F000000;
	cvt.sat.f32.f32 	%f241, %f240;
	fma.rm.f32 	%f242, %f241, %f205, %f204;
	add.f32 	%f243, %f242, 0fCB40007F;
	neg.f32 	%f244, %f243;
	fma.rn.f32 	%f245, %f239, 0f3FB8AA3B, %f244;
	fma.rn.f32 	%f246, %f239, 0f32A57060, %f245;
	mov.b32 	%r80, %f242;
	shl.b32 	%r81, %r80, 23;
	mov.b32 	%f247, %r81;
	ex2.approx.ftz.f32 	%f248, %f246;
	fma.rn.f32 	%f416, %f248, %f247, %f237;
	add.s32 	%r123, %r123, 4;
$L__BB5_21:
	setp.eq.s32 	%p45, %r32, 0;
	@%p45 bra 	$L__BB5_26;
	setp.eq.s32 	%p46, %r32, 1;
	@%p46 bra 	$L__BB5_24;
	add.s32 	%r82, %r123, %r19;
	mul.wide.s32 	%rd23, %r82, 4;
	add.s64 	%rd24, %rd2, %rd23;
	ld.global.f32 	%f250, [%rd24];
	sub.f32 	%f251, %f250, %f407;
	fma.rn.f32 	%f252, %f251, 0f3BBB989D, 0f3F000000;
	cvt.sat.f32.f32 	%f253, %f252;
	mov.f32 	%f254, 0f4B400001;
	mov.f32 	%f255, 0f437C0000;
	fma.rm.f32 	%f256, %f253, %f255, %f254;
	add.f32 	%f257, %f256, 0fCB40007F;
	neg.f32 	%f258, %f257;
	fma.rn.f32 	%f259, %f251, 0f3FB8AA3B, %f258;
	fma.rn.f32 	%f260, %f251, 0f32A57060, %f259;
	mov.b32 	%r83, %f256;
	shl.b32 	%r84, %r83, 23;
	mov.b32 	%f261, %r84;
	ex2.approx.ftz.f32 	%f262, %f260;
	fma.rn.f32 	%f263, %f262, %f261, %f416;
	ld.global.f32 	%f264, [%rd24+4];
	sub.f32 	%f265, %f264, %f407;
	fma.rn.f32 	%f266, %f265, 0f3BBB989D, 0f3F000000;
	cvt.sat.f32.f32 	%f267, %f266;
	fma.rm.f32 	%f268, %f267, %f255, %f254;
	add.f32 	%f269, %f268, 0fCB40007F;
	neg.f32 	%f270, %f269;
	fma.rn.f32 	%f271, %f265, 0f3FB8AA3B, %f270;
	fma.rn.f32 	%f272, %f265, 0f32A57060, %f271;
	mov.b32 	%r85, %f268;
	shl.b32 	%r86, %r85, 23;
	mov.b32 	%f273, %r86;
	ex2.approx.ftz.f32 	%f274, %f272;
	fma.rn.f32 	%f416, %f274, %f273, %f263;
	add.s32 	%r123, %r123, 2;
$L__BB5_24:
	and.b32  	%r87, %r48, 1;
	setp.eq.b32 	%p47, %r87, 1;
	not.pred 	%p48, %p47;
	@%p48 bra 	$L__BB5_26;
	add.s32 	%r88, %r123, %r19;
	mul.wide.s32 	%rd25, %r88, 4;
	add.s64 	%rd26, %rd2, %rd25;
	ld.global.f32 	%f275, [%rd26];
	sub.f32 	%f276, %f275, %f407;
	fma.rn.f32 	%f277, %f276, 0f3BBB989D, 0f3F000000;
	cvt.sat.f32.f32 	%f278, %f277;
	mov.f32 	%f279, 0f4B400001;
	mov.f32 	%f280, 0f437C0000;
	fma.rm.f32 	%f281, %f278, %f280, %f279;
	add.f32 	%f282, %f281, 0fCB40007F;
	neg.f32 	%f283, %f282;
	fma.rn.f32 	%f284, %f276, 0f3FB8AA3B, %f283;
	fma.rn.f32 	%f285, %f276, 0f32A57060, %f284;
	mov.b32 	%r89, %f281;
	shl.b32 	%r90, %r89, 23;
	mov.b32 	%f286, %r90;
	ex2.approx.ftz.f32 	%f287, %f285;
	fma.rn.f32 	%f416, %f287, %f286, %f416;
$L__BB5_26:
	setp.lt.s32 	%p49, %r48, 1;
	cvta.to.global.u64 	%rd27, %rd7;
	mul.wide.s32 	%rd28, %r1, 4;
	add.s64 	%rd29, %rd27, %rd28;
	ld.global.u32 	%r37, [%rd29];
	mov.f32 	%f418, 0f00000000;
	@%p49 bra 	$L__BB5_37;
	mul.lo.s32 	%r38, %r48, %r1;
	setp.eq.s32 	%p50, %r48, 1;
	mov.f32 	%f418, 0f00000000;
	mov.b32 	%r129, 0;
	@%p50 bra 	$L__BB5_34;
	and.b32  	%r129, %r48, 2147483646;
	neg.s32 	%r127, %r37;
	mov.f32 	%f418, 0f00000000;
	mov.b32 	%r128, 0;
	mov.u32 	%r126, %r38;
$L__BB5_29:
	mul.wide.s32 	%rd30, %r126, 4;
	add.s64 	%rd5, %rd2, %rd30;
	ld.global.f32 	%f292, [%rd5];
	sub.f32 	%f293, %f292, %f407;
	fma.rn.f32 	%f294, %f293, 0f3BBB989D, 0f3F000000;
	cvt.sat.f32.f32 	%f295, %f294;
	mov.f32 	%f296, 0f4B400001;
	mov.f32 	%f297, 0f437C0000;
	fma.rm.f32 	%f298, %f295, %f297, %f296;
	add.f32 	%f299, %f298, 0fCB40007F;
	neg.f32 	%f300, %f299;
	fma.rn.f32 	%f301, %f293, 0f3FB8AA3B, %f300;
	fma.rn.f32 	%f302, %f293, 0f32A57060, %f301;
	mov.b32 	%r93, %f298;
	shl.b32 	%r94, %r93, 23;
	mov.b32 	%f303, %r94;
	ex2.approx.ftz.f32 	%f304, %f302;
	mul.f32 	%f305, %f304, %f303;
	div.rn.f32 	%f27, %f305, %f416;
	add.s64 	%rd6, %rd1, %rd30;
	st.global.f32 	[%rd6], %f27;
	setp.ne.s32 	%p51, %r127, 0;
	@%p51 bra 	$L__BB5_31;
	add.f32 	%f306, %f27, 0f2EDBE6FF;
	setp.lt.f32 	%p52, %f306, 0f00800000;
	mul.f32 	%f307, %f306, 0f4B000000;
	selp.f32 	%f308, %f307, %f306, %p52;
	selp.f32 	%f309, 0fC1B80000, 0f00000000, %p52;
	mov.b32 	%r95, %f308;
	add.s32 	%r96, %r95, -1059760811;
	and.b32  	%r97, %r96, -8388608;
	sub.s32 	%r98, %r95, %r97;
	mov.b32 	%f310, %r98;
	cvt.rn.f32.s32 	%f311, %r97;
	fma.rn.f32 	%f312, %f311, 0f34000000, %f309;
	add.f32 	%f313, %f310, 0fBF800000;
	fma.rn.f32 	%f314, %f313, 0fBE055027, 0f3E1039F6;
	fma.rn.f32 	%f315, %f314, %f313, 0fBDF8CDCC;
	fma.rn.f32 	%f316, %f315, %f313, 0f3E0F2955;
	fma.rn.f32 	%f317, %f316, %f313, 0fBE2AD8B9;
	fma.rn.f32 	%f318, %f317, %f313, 0f3E4CED0B;
	fma.rn.f32 	%f319, %f318, %f313, 0fBE7FFF22;
	fma.rn.f32 	%f320, %f319, %f313, 0f3EAAAA78;
	fma.rn.f32 	%f321, %f320, %f313, 0fBF000000;
	mul.f32 	%f322, %f313, %f321;
	fma.rn.f32 	%f323, %f322, %f313, %f313;
	fma.rn.f32 	%f324, %f312, 0f3F317218, %f323;
	setp.gt.u32 	%p53, %r95, 2139095039;
	fma.rn.f32 	%f325, %f308, 0f7F800000, 0f7F800000;
	selp.f32 	%f326, %f325, %f324, %p53;
	setp.eq.f32 	%p54, %f308, 0f00000000;
	neg.f32 	%f327, %f326;
	selp.f32 	%f418, 0f7F800000, %f327, %p54;
$L__BB5_31:
	add.s32 	%r99, %r128, 1;
	ld.global.f32 	%f328, [%rd5+4];
	sub.f32 	%f329, %f328, %f407;
	fma.rn.f32 	%f330, %f329, 0f3BBB989D, 0f3F000000;
	cvt.sat.f32.f32 	%f331, %f330;
	mov.f32 	%f332, 0f4B400001;
	mov.f32 	%f333, 0f437C0000;
	fma.rm.f32 	%f334, %f331, %f333, %f332;
	add.f32 	%f335, %f334, 0fCB40007F;
	neg.f32 	%f336, %f335;
	fma.rn.f32 	%f337, %f329, 0f3FB8AA3B, %f336;
	fma.rn.f32 	%f338, %f329, 0f32A57060, %f337;
	mov.b32 	%r100, %f334;
	shl.b32 	%r101, %r100, 23;
	mov.b32 	%f339, %r101;
	ex2.approx.ftz.f32 	%f340, %f338;
	mul.f32 	%f341, %f340, %f339;
	div.rn.f32 	%f30, %f341, %f416;
	st.global.f32 	[%rd6+4], %f30;
	setp.ne.s32 	%p55, %r99, %r37;
	@%p55 bra 	$L__BB5_33;
	add.f32 	%f342, %f30, 0f2EDBE6FF;
	setp.lt.f32 	%p56, %f342, 0f00800000;
	mul.f32 	%f343, %f342, 0f4B000000;
	selp.f32 	%f344, %f343, %f342, %p56;
	selp.f32 	%f345, 0fC1B80000, 0f00000000, %p56;
	mov.b32 	%r102, %f344;
	add.s32 	%r103, %r102, -1059760811;
	and.b32  	%r104, %r103, -8388608;
	sub.s32 	%r105, %r102, %r104;
	mov.b32 	%f346, %r105;
	cvt.rn.f32.s32 	%f347, %r104;
	fma.rn.f32 	%f348, %f347, 0f34000000, %f345;
	add.f32 	%f349, %f346, 0fBF800000;
	fma.rn.f32 	%f350, %f349, 0fBE055027, 0f3E1039F6;
	fma.rn.f32 	%f351, %f350, %f349, 0fBDF8CDCC;
	fma.rn.f32 	%f352, %f351, %f349, 0f3E0F2955;
	fma.rn.f32 	%f353, %f352, %f349, 0fBE2AD8B9;
	fma.rn.f32 	%f354, %f353, %f349, 0f3E4CED0B;
	fma.rn.f32 	%f355, %f354, %f349, 0fBE7FFF22;
	fma.rn.f32 	%f356, %f355, %f349, 0f3EAAAA78;
	fma.rn.f32 	%f357, %f356, %f349, 0fBF000000;
	mul.f32 	%f358, %f349, %f357;
	fma.rn.f32 	%f359, %f358, %f349, %f349;
	fma.rn.f32 	%f360, %f348, 0f3F317218, %f359;
	setp.gt.u32 	%p57, %r102, 2139095039;
	fma.rn.f32 	%f361, %f344, 0f7F800000, 0f7F800000;
	selp.f32 	%f362, %f361, %f360, %p57;
	setp.eq.f32 	%p58, %f344, 0f00000000;
	neg.f32 	%f363, %f362;
	selp.f32 	%f418, 0f7F800000, %f363, %p58;
$L__BB5_33:
	add.s32 	%r128, %r128, 2;
	add.s32 	%r127, %r127, 2;
	add.s32 	%r126, %r126, 2;
	setp.ne.s32 	%p59, %r128, %r129;
	@%p59 bra 	$L__BB5_29;
$L__BB5_34:
	and.b32  	%r106, %r48, 1;
	setp.eq.b32 	%p60, %r106, 1;
	not.pred 	%p61, %p60;
	@%p61 bra 	$L__BB5_37;
	add.s32 	%r107, %r129, %r38;
	mul.wide.s32 	%rd31, %r107, 4;
	add.s64 	%rd32, %rd2, %rd31;
	ld.global.f32 	%f364, [%rd32];
	sub.f32 	%f365, %f364, %f407;
	fma.rn.f32 	%f366, %f365, 0f3BBB989D, 0f3F000000;
	cvt.sat.f32.f32 	%f367, %f366;
	mov.f32 	%f368, 0f4B400001;
	mov.f32 	%f369, 0f437C0000;
	fma.rm.f32 	%f370, %f367, %f369, %f368;
	add.f32 	%f371, %f370, 0fCB40007F;
	neg.f32 	%f372, %f371;
	fma.rn.f32 	%f373, %f365, 0f3FB8AA3B, %f372;
	fma.rn.f32 	%f374, %f365, 0f32A57060, %f373;
	mov.b32 	%r108, %f370;
	shl.b32 	%r109, %r108, 23;
	mov.b32 	%f375, %r109;
	ex2.approx.ftz.f32 	%f376, %f374;
	mul.f32 	%f377, %f376, %f375;
	div.rn.f32 	%f35, %f377, %f416;
	add.s64 	%rd33, %rd1, %rd31;
	st.global.f32 	[%rd33], %f35;
	setp.ne.s32 	%p62, %r129, %r37;
	@%p62 bra 	$L__BB5_37;
	add.f32 	%f378, %f35, 0f2EDBE6FF;
	setp.lt.f32 	%p63, %f378, 0f00800000;
	mul.f32 	%f379, %f378, 0f4B000000;
	selp.f32 	%f380, %f379, %f378, %p63;
	selp.f32 	%f381, 0fC1B80000, 0f00000000, %p63;
	mov.b32 	%r110, %f380;
	add.s32 	%r111, %r110, -1059760811;
	and.b32  	%r112, %r111, -8388608;
	sub.s32 	%r113, %r110, %r112;
	mov.b32 	%f382, %r113;
	cvt.rn.f32.s32 	%f383, %r112;
	fma.rn.f32 	%f384, %f383, 0f34000000, %f381;
	add.f32 	%f385, %f382, 0fBF800000;
	fma.rn.f32 	%f386, %f385, 0fBE055027, 0f3E1039F6;
	fma.rn.f32 	%f387, %f386, %f385, 0fBDF8CDCC;
	fma.rn.f32 	%f388, %f387, %f385, 0f3E0F2955;
	fma.rn.f32 	%f389, %f388, %f385, 0fBE2AD8B9;
	fma.rn.f32 	%f390, %f389, %f385, 0f3E4CED0B;
	fma.rn.f32 	%f391, %f390, %f385, 0fBE7FFF22;
	fma.rn.f32 	%f392, %f391, %f385, 0f3EAAAA78;
	fma.rn.f32 	%f393, %f392, %f385, 0fBF000000;
	mul.f32 	%f394, %f385, %f393;
	fma.rn.f32 	%f395, %f394, %f385, %f385;
	fma.rn.f32 	%f396, %f384, 0f3F317218, %f395;
	setp.gt.u32 	%p64, %r110, 2139095039;
	fma.rn.f32 	%f397, %f380, 0f7F800000, 0f7F800000;
	selp.f32 	%f398, %f397, %f396, %p64;
	setp.eq.f32 	%p65, %f380, 0f00000000;
	neg.f32 	%f399, %f398;
	selp.f32 	%f418, 0f7F800000, %f399, %p65;
$L__BB5_37:
	cvta.to.global.u64 	%rd34, %rd8;
	add.s64 	%rd36, %rd34, %rd28;
	st.global.f32 	[%rd36], %f418;
$L__BB5_38:
	ret;

}


// ===== COMPILED SASS (sm_100) =====

	.target	sm_100

	.elftype	@"ET_EXEC"


//--------------------- .note.nv.tkinfo           --------------------------
	.section	.note.nv.tkinfo,"",@"SHT_NOTE"
	.sectionflags	@"SHF_NOTE_NV_TKINFO"
	.tkinfo
        /*0018*/ 	.word	0x00000002
        /*0030*/ 	.string	""
        /*0030*/ 	.string	"ptxas"
        /*0030*/ 	.string	"Cuda compilation tools, release 13.0, V13.0.88"
        /*0030*/ 	.string	"Build cuda_13.0.r13.0/compiler.36424714_0"
        /*0030*/ 	.string	"-arch sm_100 -m 64 "



//--------------------- .note.nv.cuinfo           --------------------------
	.section	.note.nv.cuinfo,"",@"SHT_NOTE"
	.sectionflags	@"SHF_NOTE_NV_CUINFO"
        /*0018*/ 	.short	0x0002
        /*001a*/ 	.short	0x0064
        /*001c*/ 	.short	0x0082
	.zero		2


//--------------------- .nv.info                  --------------------------
	.section	.nv.info,"",@"SHT_CUDA_INFO"
	.align	4


	//----- nvinfo : EIATTR_REGCOUNT
	.align		4
        /*0000*/ 	.byte	0x04, 0x2f
        /*0002*/ 	.short	(.L_1 - .L_0)
	.align		4
.L_0:
        /*0004*/ 	.word	index@(_Z11ConvForwardPKfS0_S0_Pfiiiiii)
        /*0008*/ 	.word	0x0000001f


	//----- nvinfo : EIATTR_FRAME_SIZE
	.align		4
.L_1:
        /*000c*/ 	.byte	0x04, 0x11
        /*000e*/ 	.short	(.L_3 - .L_2)
	.align		4
.L_2:
        /*0010*/ 	.word	index@(_Z11ConvForwardPKfS0_S0_Pfiiiiii)
        /*0014*/ 	.word	0x00000000


	//----- nvinfo : EIATTR_REGCOUNT
	.align		4
.L_3:
        /*0018*/ 	.byte	0x04, 0x2f
        /*001a*/ 	.short	(.L_5 - .L_4)
	.align		4
.L_4:
        /*001c*/ 	.word	index@(_Z11ReLUForwardPfi)
        /*0020*/ 	.word	0x00000008


	//----- nvinfo : EIATTR_FRAME_SIZE
	.align		4
.L_5:
        /*0024*/ 	.byte	0x04, 0x11
        /*0026*/ 	.short	(.L_7 - .L_6)
	.align		4
.L_6:
        /*0028*/ 	.word	index@(_Z11ReLUForwardPfi)
        /*002c*/ 	.word	0x00000000


	//----- nvinfo : EIATTR_REGCOUNT
	.align		4
.L_7:
        /*0030*/ 	.byte	0x04, 0x2f
        /*0032*/ 	.short	(.L_9 - .L_8)
	.align		4
.L_8:
        /*0034*/ 	.word	index@(_Z14MaxPoolForwardPKfPfPiiiiii)
        /*0038*/ 	.word	0x0000001c


	//----- nvinfo : EIATTR_FRAME_SIZE
	.align		4
.L_9:
        /*003c*/ 	.byte	0x04, 0x11
        /*003e*/ 	.short	(.L_11 - .L_10)
	.align		4
.L_10:
        /*0040*/ 	.word	index@(_Z14MaxPoolForwardPKfPfPiiiiii)
        /*0044*/ 	.word	0x00000000


	//----- nvinfo : EIATTR_REGCOUNT
	.align		4
.L_11:
        /*0048*/ 	.byte	0x04, 0x2f
        /*004a*/ 	.short	(.L_13 - .L_12)
	.align		4
.L_12:
        /*004c*/ 	.word	index@(_Z14FlattenForwardPKfPfiiii)
        /*0050*/ 	.word	0x0000000a


	//----- nvinfo : EIATTR_FRAME_SIZE
	.align		4
.L_13:
        /*0054*/ 	.byte	0x04, 0x11
        /*0056*/ 	.short	(.L_15 - .L_14)
	.align		4
.L_14:
        /*0058*/ 	.word	index@(_Z14FlattenForwardPKfPfiiii)
        /*005c*/ 	.word	0x00000000


	//----- nvinfo : EIATTR_REGCOUNT
	.align		4
.L_15:
        /*0060*/ 	.byte	0x04, 0x2f
        /*0062*/ 	.short	(.L_17 - .L_16)
	.align		4
.L_16:
        /*0064*/ 	.word	index@(_Z21FullyConnectedForwardPKfS0_S0_Pfiii)
        /*0068*/ 	.word	0x00000020


	//----- nvinfo : EIATTR_FRAME_SIZE
	.align		4
.L_17:
        /*006c*/ 	.byte	0x04, 0x11
        /*006e*/ 	.short	(.L_19 - .L_18)
	.align		4
.L_18:
        /*0070*/ 	.word	index@(_Z21FullyConnectedForwardPKfS0_S0_Pfiii)
        /*0074*/ 	.word	0x00000000


	//----- nvinfo : EIATTR_REGCOUNT
	.align		4
.L_19:
        /*0078*/ 	.byte	0x04, 0x2f
        /*007a*/ 	.short	(.L_21 - .L_20)
	.align		4
.L_20:
        /*007c*/ 	.word	index@(_Z26SoftmaxCrossEntropyForwardPKfPKiPfS3_ii)
        /*0080*/ 	.word	0x00000020


	//----- nvinfo : EIATTR_FRAME_SIZE
	.align		4
.L_21:
        /*0084*/ 	.byte	0x04, 0x11
        /*0086*/ 	.short	(.L_23 - .L_22)
	.align		4
.L_22:
        /*0088*/ 	.word	index@($__internal_0_$__cuda_sm3x_div_rn_noftz_f32_slowpath)
        /*008c*/ 	.word	0x00000000


	//----- nvinfo : EIATTR_FRAME_SIZE
	.align		4
.L_23:
        /*0090*/ 	.byte	0x04, 0x11
        /*0092*/ 	.short	(.L_25 - .L_24)
	.align		4
.L_24:
        /*0094*/ 	.word	index@(_Z26SoftmaxCrossEntropyForwardPKfPKiPfS3_ii)
        /*0098*/ 	.word	0x00000000


	//----- nvinfo : EIATTR_MIN_STACK_SIZE
	.align		4
.L_25:
        /*009c*/ 	.byte	0x04, 0x12
        /*009e*/ 	.short	(.L_27 - .L_26)
	.align		4
.L_26:
        /*00a0*/ 	.word	index@(_Z26SoftmaxCrossEntropyForwardPKfPKiPfS3_ii)
        /*00a4*/ 	.word	0x00000000


	//----- nvinfo : EIATTR_MIN_STACK_SIZE
	.align		4
.L_27:
        /*00a8*/ 	.byte	0x04, 0x12
        /*00aa*/ 	.short	(.L_29 - .L_28)
	.align		4
.L_28:
        /*00ac*/ 	.word	index@(_Z21FullyConnectedForwardPKfS0_S0_Pfiii)
        /*00b0*/ 	.word	0x00000000


	//----- nvinfo : EIATTR_MIN_STACK_SIZE
	.align		4
.L_29:
        /*00b4*/ 	.byte	0x04, 0x12
        /*00b6*/ 	.short	(.L_31 - .L_30)
	.align		4
.L_30:
        /*00b8*/ 	.word	index@(_Z14FlattenForwardPKfPfiiii)
        /*00bc*/ 	.word	0x00000000


	//----- nvinfo : EIATTR_MIN_STACK_SIZE
	.align		4
.L_31:
        /*00c0*/ 	.byte	0x04, 0x12
        /*00c2*/ 	.short	(.L_33 - .L_32)
	.align		4
.L_32:
        /*00c4*/ 	.word	index@(_Z14MaxPoolForwardPKfPfPiiiiii)
        /*00c8*/ 	.word	0x00000000


	//----- nvinfo : EIATTR_MIN_STACK_SIZE
	.align		4
.L_33:
        /*00cc*/ 	.byte	0x04, 0x12
        /*00ce*/ 	.short	(.L_35 - .L_34)
	.align		4
.L_34:
        /*00d0*/ 	.word	index@(_Z11ReLUForwardPfi)
        /*00d4*/ 	.word	0x00000000


	//----- nvinfo : EIATTR_MIN_STACK_SIZE
	.align		4
.L_35:
        /*00d8*/ 	.byte	0x04, 0x12
        /*00da*/ 	.short	(.L_37 - .L_36)
	.align		4
.L_36:
        /*00dc*/ 	.word	index@(_Z11ConvForwardPKfS0_S0_Pfiiiiii)
        /*00e0*/ 	.word	0x00000000
.L_37:


//--------------------- .nv.compat                --------------------------
	.section	.nv.compat,"",@"SHT_CUDA_COMPAT_INFO"
	.align	4
        /*0000*/ 	.byte	0x02, 0x09, 0x00, 0x00, 0x02, 0x02, 0x01, 0x00, 0x02, 0x05, 0x05, 0x00, 0x03, 0x07, 0x01, 0x01
        /*0010*/ 	.byte	0x02, 0x03, 0x00, 0x00, 0x02, 0x06, 0x01, 0x00, 0x04, 0x0b, 0x08, 0x00, 0x01, 0x00, 0x00, 0x00
        /*0020*/ 	.byte	0x00, 0x00, 0x00, 0x00


//--------------------- .nv.info._Z26SoftmaxCrossEntropyForwardPKfPKiPfS3_ii --------------------------
	.section	.nv.info._Z26SoftmaxCrossEntropyForwardPKfPKiPfS3_ii,"",@"SHT_CUDA_INFO"
	.sectionflags	@""
	.align	4


	//----- nvinfo : EIATTR_CUDA_API_VERSION
	.align		4
        /*0000*/ 	.byte	0x04, 0x37
        /*0002*/ 	.short	(.L_39 - .L_38)
.L_38:
        /*0004*/ 	.word	0x00000082


	//----- nvinfo : EIATTR_KPARAM_INFO
	.align		4
.L_39:
        /*0008*/ 	.byte	0x04, 0x17
        /*000a*/ 	.short	(.L_41 - .L_40)
.L_40:
        /*000c*/ 	.word	0x00000000
        /*0010*/ 	.short	0x0005
        /*0012*/ 	.short	0x0024
        /*0014*/ 	.byte	0x00, 0xf0, 0x11, 0x00


	//----- nvinfo : EIATTR_KPARAM_INFO
	.align		4
.L_41:
        /*0018*/ 	.byte	0x04, 0x17
        /*001a*/ 	.short	(.L_43 - .L_42)
.L_42:
        /*001c*/ 	.word	0x00000000
        /*0020*/ 	.short	0x0004
        /*0022*/ 	.short	0x0020
        /*0024*/ 	.byte	0x00, 0xf0, 0x11, 0x00


	//----- nvinfo : EIATTR_KPARAM_INFO
	.align		4
.L_43:
        /*0028*/ 	.byte	0x04, 0x17
        /*002a*/ 	.short	(.L_45 - .L_44)
.L_44:
        /*002c*/ 	.word	0x00000000
        /*0030*/ 	.short	0x0003
        /*0032*/ 	.short	0x0018
        /*0034*/ 	.byte	0x00, 0xf5, 0x21, 0x00


	//----- nvinfo : EIATTR_KPARAM_INFO
	.align		4
.L_45:
        /*0038*/ 	.byte	0x04, 0x17
        /*003a*/ 	.short	(.L_47 - .L_46)
.L_46:
        /*003c*/ 	.word	0x00000000
        /*0040*/ 	.short	0x0002
        /*0042*/ 	.short	0x0010
        /*0044*/ 	.byte	0x00, 0xf5, 0x21, 0x00


	//----- nvinfo : EIATTR_KPARAM_INFO
	.align		4
.L_47:
        /*0048*/ 	.byte	0x04, 0x17
        /*004a*/ 	.short	(.L_49 - .L_48)
.L_48:
        /*004c*/ 	.word	0x00000000
        /*0050*/ 	.short	0x0001
        /*0052*/ 	.short	0x0008
        /*0054*/ 	.byte	0x00, 0xf5, 0x21, 0x00


	//----- nvinfo : EIATTR_KPARAM_INFO
	.align		4
.L_49:
        /*0058*/ 	.byte	0x04, 0x17
        /*005a*/ 	.short	(.L_51 - .L_50)
.L_50:
        /*005c*/ 	.word	0x00000000
        /*0060*/ 	.short	0x0000
        /*0062*/ 	.short	0x0000
        /*0064*/ 	.byte	0x00, 0xf5, 0x21, 0x00


	//----- nvinfo : EIATTR_SPARSE_MMA_MASK
	.align		4
.L_51:
        /*0068*/ 	.byte	0x03, 0x50
        /*006a*/ 	.short	0x0000


	//----- nvinfo : EIATTR_MAXREG_COUNT
	.align		4
        /*006c*/ 	.byte	0x03, 0x1b
        /*006e*/ 	.short	0x00ff


	//----- nvinfo : EIATTR_MERCURY_ISA_VERSION
	.align		4
        /*0070*/ 	.byte	0x03, 0x5f
        /*0072*/ 	.short	0x0101


	//----- nvinfo : EIATTR_VRC_CTA_INIT_COUNT
	.align		4
        /*0074*/ 	.byte	0x02, 0x4a
	.zero		1
	.zero		1


	//----- nvinfo : EIATTR_EXIT_INSTR_OFFSETS
	.align		4
        /*0078*/ 	.byte	0x04, 0x1c
        /*007a*/ 	.short	(.L_53 - .L_52)


	//   ....[0]....
.L_52:
        /*007c*/ 	.word	0x00000070


	//   ....[1]....
        /*0080*/ 	.word	0x00002340


	//----- nvinfo : EIATTR_CRS_STACK_SIZE
	.align		4
.L_53:
        /*0084*/ 	.byte	0x04, 0x1e
        /*0086*/ 	.short	(.L_55 - .L_54)
.L_54:
        /*0088*/ 	.word	0x00000000


	//----- nvinfo : EIATTR_CBANK_PARAM_SIZE
	.align		4
.L_55:
        /*008c*/ 	.byte	0x03, 0x19
        /*008e*/ 	.short	0x0028


	//----- nvinfo : EIATTR_PARAM_CBANK
	.align		4
        /*0090*/ 	.byte	0x04, 0x0a
        /*0092*/ 	.short	(.L_57 - .L_56)
	.align		4
.L_56:
        /*0094*/ 	.word	index@(.nv.constant0._Z26SoftmaxCrossEntropyForwardPKfPKiPfS3_ii)
        /*0098*/ 	.short	0x0380
        /*009a*/ 	.short	0x0028


	//----- nvinfo : EIATTR_SW_WAR
	.align		4
.L_57:
        /*009c*/ 	.byte	0x04, 0x36
        /*009e*/ 	.short	(.L_59 - .L_58)
.L_58:
        /*00a0*/ 	.word	0x00000008
.L_59:


//--------------------- .nv.info._Z21FullyConnectedForwardPKfS0_S0_Pfiii --------------------------
	.section	.nv.info._Z21FullyConnectedForwardPKfS0_S0_Pfiii,"",@"SHT_CUDA_INFO"
	.sectionflags	@""
	.align	4


	//----- nvinfo : EIATTR_CUDA_API_VERSION
	.align		4
        /*0000*/ 	.byte	0x04, 0x37
        /*0002*/ 	.short	(.L_61 - .L_60)
.L_60:
        /*0004*/ 	.word	0x00000082


	//----- nvinfo : EIATTR_KPARAM_INFO
	.align		4
.L_61:
        /*0008*/ 	.byte	0x04, 0x17
        /*000a*/ 	.short	(.L_63 - .L_62)
.L_62:
        /*000c*/ 	.word	0x00000000
        /*0010*/ 	.short	0x0006
        /*0012*/ 	.short	0x0028
        /*0014*/ 	.byte	0x00, 0xf0, 0x11, 0x00


	//----- nvinfo : EIATTR_KPARAM_INFO
	.align		4
.L_63:
        /*0018*/ 	.byte	0x04, 0x17
        /*001a*/ 	.short	(.L_65 - .L_64)
.L_64:
        /*001c*/ 	.word	0x00000000
        /*0020*/ 	.short	0x0005
        /*0022*/ 	.short	0x0024
        /*0024*/ 	.byte	0x00, 0xf0, 0x11, 0x00


	//----- nvinfo : EIATTR_KPARAM_INFO
	.align		4
.L_65:
        /*0028*/ 	.byte	0x04, 0x17
        /*002a*/ 	.short	(.L_67 - .L_66)
.L_66:
        /*002c*/ 	.word	0x00000000
        /*0030*/ 	.short	0x0004
        /*0032*/ 	.short	0x0020
        /*0034*/ 	.byte	0x00, 0xf0, 0x11, 0x00


	//----- nvinfo : EIATTR_KPARAM_INFO
	.align		4
.L_67:
        /*0038*/ 	.byte	0x04, 0x17
        /*003a*/ 	.short	(.L_69 - .L_68)
.L_68:
        /*003c*/ 	.word	0x00000000
        /*0040*/ 	.short	0x0003
        /*0042*/ 	.short	0x0018
        /*0044*/ 	.byte	0x00, 0xf5, 0x21, 0x00


	//----- nvinfo : EIATTR_KPARAM_INFO
	.align		4
.L_69:
        /*0048*/ 	.byte	0x04, 0x17
        /*004a*/ 	.short	(.L_71 - .L_70)
.L_70:
        /*004c*/ 	.word	0x00000000
        /*0050*/ 	.short	0x0002
        /*0052*/ 	.short	0x0010
        /*0054*/ 	.byte	0x00, 0xf5, 0x21, 0x00


	//----- nvinfo : EIATTR_KPARAM_INFO
	.align		4
.L_71:
        /*0058*/ 	.byte	0x04, 0x17
        /*005a*/ 	.short	(.L_73 - .L_72)
.L_72:
        /*005c*/ 	.word	0x00000000
        /*0060*/ 	.short	0x0001
        /*0062*/ 	.short	0x0008
        /*0064*/ 	.byte	0x00, 0xf5, 0x21, 0x00


	//----- nvinfo : EIATTR_KPARAM_INFO
	.align		4
.L_73:
        /*0068*/ 	.byte	0x04, 0x17
        /*006a*/ 	.short	(.L_75 - .L_74)
.L_74:
        /*006c*/ 	.word	0x00000000
        /*0070*/ 	.short	0x0000
        /*0072*/ 	.short	0x0000
        /*0074*/ 	.byte	0x00, 0xf5, 0x21, 0x00


	//----- nvinfo : EIATTR_SPARSE_MMA_MASK
	.align		4
.L_75:
        /*0078*/ 	.byte	0x03, 0x50
        /*007a*/ 	.short	0x0000


	//----- nvinfo : EIATTR_MAXREG_COUNT
	.align		4
        /*007c*/ 	.byte	0x03, 0x1b
        /*007e*/ 	.short	0x00ff


	//----- nvinfo : EIATTR_MERCURY_ISA_VERSION
	.align		4
        /*0080*/ 	.byte	0x03, 0x5f
        /*0082*/ 	.short	0x0101


	//----- nvinfo : EIATTR_VRC_CTA_INIT_COUNT
	.align		4
        /*0084*/ 	.byte	0x02, 0x4a
	.zero		1
	.zero		1


	//----- nvinfo : EIATTR_EXIT_INSTR_OFFSETS
	.align		4
        /*0088*/ 	.byte	0x04, 0x1c
        /*008a*/ 	.short	(.L_77 - .L_76)


	//   ....[0]....
.L_76:
        /*008c*/ 	.word	0x00000080


	//   ....[1]....
        /*0090*/ 	.word	0x00000a10


	//----- nvinfo : EIATTR_CBANK_PARAM_SIZE
	.align		4
.L_77:
        /*0094*/ 	.byte	0x03, 0x19
        /*0096*/ 	.short	0x002c


	//----- nvinfo : EIATTR_PARAM_CBANK
	.align		4
        /*0098*/ 	.byte	0x04, 0x0a
        /*009a*/ 	.short	(.L_79 - .L_78)
	.align		4
.L_78:
        /*009c*/ 	.word	index@(.nv.constant0._Z21FullyConnectedForwardPKfS0_S0_Pfiii)
        /*00a0*/ 	.short	0x0380
        /*00a2*/ 	.short	0x002c


	//----- nvinfo : EIATTR_SW_WAR
	.align		4
.L_79:
        /*00a4*/ 	.byte	0x04, 0x36
        /*00a6*/ 	.short	(.L_81 - .L_80)
.L_80:
        /*00a8*/ 	.word	0x00000008
.L_81:


//--------------------- .nv.info._Z14FlattenForwardPKfPfiiii --------------------------
	.section	.nv.info._Z14FlattenForwardPKfPfiiii,"",@"SHT_CUDA_INFO"
	.sectionflags	@""
	.align	4


	//----- nvinfo : EIATTR_CUDA_API_VERSION
	.align		4
        /*0000*/ 	.byte	0x04, 0x37
        /*0002*/ 	.short	(.L_83 - .L_82)
.L_82:
        /*0004*/ 	.word	0x00000082


	//----- nvinfo : EIATTR_KPARAM_INFO
	.align		4
.L_83:
        /*0008*/ 	.byte	0x04, 0x17
        /*000a*/ 	.short	(.L_85 - .L_84)
.L_84:
        /*000c*/ 	.word	0x00000000
        /*0010*/ 	.short	0x0005
        /*0012*/ 	.short	0x001c
        /*0014*/ 	.byte	0x00, 0xf0, 0x11, 0x00


	//----- nvinfo : EIATTR_KPARAM_INFO
	.align		4
.L_85:
        /*0018*/ 	.byte	0x04, 0x17
        /*001a*/ 	.short	(.L_87 - .L_86)
.L_86:
        /*001c*/ 	.word	0x00000000
        /*0020*/ 	.short	0x0004
        /*0022*/ 	.short	0x0018
        /*0024*/ 	.byte	0x00, 0xf0, 0x11, 0x00


	//----- nvinfo : EIATTR_KPARAM_INFO
	.align		4
.L_87:
        /*0028*/ 	.byte	0x04, 0x17
        /*002a*/ 	.short	(.L_89 - .L_88)
.L_88:
        /*002c*/ 	.word	0x00000000
        /*0030*/ 	.short	0x0003
        /*0032*/ 	.short	0x0014
        /*0034*/ 	.byte	0x00, 0xf0, 0x11, 0x00


	//----- nvinfo : EIATTR_KPARAM_INFO
	.align		4
.L_89:
        /*0038*/ 	.byte	0x04, 0x17
        /*003a*/ 	.short	(.L_91 - .L_90)
.L_90:
        /*003c*/ 	.word	0x00000000
        /*0040*/ 	.short	0x0002
        /*0042*/ 	.short	0x0010
        /*0044*/ 	.byte	0x00, 0xf0, 0x11, 0x00


	//----- nvinfo : EIATTR_KPARAM_INFO
	.align		4
.L_91:
        /*0048*/ 	.byte	0x04, 0x17
        /*004a*/ 	.short	(.L_93 - .L_92)
.L_92:
        /*004c*/ 	.word	0x00000000
        /*0050*/ 	.short	0x0001
        /*0052*/ 	.short	0x0008
        /*0054*/ 	.byte	0x00, 0xf5, 0x21, 0x00


	//----- nvinfo : EIATTR_KPARAM_INFO
	.align		4
.L_93:
        /*0058*/ 	.byte	0x04, 0x17
        /*005a*/ 	.short	(.L_95 - .L_94)
.L_94:
        /*005c*/ 	.word	0x00000000
        /*0060*/ 	.short	0x0000
        /*0062*/ 	.short	0x0000
        /*0064*/ 	.byte	0x00, 0xf5, 0x21, 0x00


	//----- nvinfo : EIATTR_SPARSE_MMA_MASK
	.align		4
.L_95:
        /*0068*/ 	.byte	0x03, 0x50
        /*006a*/ 	.short	0x0000


	//----- nvinfo : EIATTR_MAXREG_COUNT
	.align		4
        /*006c*/ 	.byte	0x03, 0x1b
        /*006e*/ 	.short	0x00ff


	//----- nvinfo : EIATTR_MERCURY_ISA_VERSION
	.align		4
        /*0070*/ 	.byte	0x03, 0x5f
        /*0072*/ 	.short	0x0101


	//----- nvinfo : EIATTR_VRC_CTA_INIT_COUNT
	.align		4
        /*0074*/ 	.byte	0x02, 0x4a
	.zero		1
	.zero		1


	//----- nvinfo : EIATTR_EXIT_INSTR_OFFSETS
	.align		4
        /*0078*/ 	.byte	0x04, 0x1c
        /*007a*/ 	.short	(.L_97 - .L_96)


	//   ....[0]....
.L_96:
        /*007c*/ 	.word	0x000000a0


	//   ....[1]....
        /*0080*/ 	.word	0x00000120


	//----- nvinfo : EIATTR_CBANK_PARAM_SIZE
	.align		4
.L_97:
        /*0084*/ 	.byte	0x03, 0x19
        /*0086*/ 	.short	0x0020


	//----- nvinfo : EIATTR_PARAM_CBANK
	.align		4
        /*0088*/ 	.byte	0x04, 0x0a
        /*008a*/ 	.short	(.L_99 - .L_98)
	.align		4
.L_98:
        /*008c*/ 	.word	index@(.nv.constant0._Z14FlattenForwardPKfPfiiii)
        /*0090*/ 	.short	0x0380
        /*0092*/ 	.short	0x0020


	//----- nvinfo : EIATTR_SW_WAR
	.align		4
.L_99:
        /*0094*/ 	.byte	0x04, 0x36
        /*0096*/ 	.short	(.L_101 - .L_100)
.L_100:
        /*0098*/ 	.word	0x00000008
.L_101:


//--------------------- .nv.info._Z14MaxPoolForwardPKfPfPiiiiii --------------------------
	.section	.nv.info._Z14MaxPoolForwardPKfPfPiiiiii,"",@"SHT_CUDA_INFO"
	.sectionflags	@""
	.align	4


	//----- nvinfo : EIATTR_CUDA_API_VERSION
	.align		4
        /*0000*/ 	.byte	0x04, 0x37
        /*0002*/ 	.short	(.L_103 - .L_102)
.L_102:
        /*0004*/ 	.word	0x00000082


	//----- nvinfo : EIATTR_KPARAM_INFO
	.align		4
.L_103:
        /*0008*/ 	.byte	0x04, 0x17
        /*000a*/ 	.short	(.L_105 - .L_104)
.L_104:
        /*000c*/ 	.word	0x00000000
        /*0010*/ 	.short	0x0007
        /*0012*/ 	.short	0x0028
        /*0014*/ 	.byte	0x00, 0xf0, 0x11, 0x00


	//----- nvinfo : EIATTR_KPARAM_INFO
	.align		4
.L_105:
        /*0018*/ 	.byte	0x04, 0x17
        /*001a*/ 	.short	(.L_107 - .L_106)
.L_106:
        /*001c*/ 	.word	0x00000000
        /*0020*/ 	.short	0x0006
        /*0022*/ 	.short	0x0024
        /*0024*/ 	.byte	0x00, 0xf0, 0x11, 0x00


	//----- nvinfo : EIATTR_KPARAM_INFO
	.align		4
.L_107:
        /*0028*/ 	.byte	0x04, 0x17
        /*002a*/ 	.short	(.L_109 - .L_108)
.L_108:
        /*002c*/ 	.word	0x00000000
        /*0030*/ 	.short	0x0005
        /*0032*/ 	.short	0x0020
        /*0034*/ 	.byte	0x00, 0xf0, 0x11, 0x00


	//----- nvinfo : EIATTR_KPARAM_INFO
	.align		4
.L_109:
        /*0038*/ 	.byte	0x04, 0x17
        /*003a*/ 	.short	(.L_111 - .L_110)
.L_110:
        /*003c*/ 	.word	0x00000000
        /*0040*/ 	.short	0x0004
        /*0042*/ 	.short	0x001c
        /*0044*/ 	.byte	0x00, 0xf0, 0x11, 0x00


	//----- nvinfo : EIATTR_KPARAM_INFO
	.align		4
.L_111:
        /*0048*/ 	.byte	0x04, 0x17
        /*004a*/ 	.short	(.L_113 - .L_112)
.L_112:
        /*004c*/ 	.word	0x00000000
        /*0050*/ 	.short	0x0003
        /*0052*/ 	.short	0x0018
        /*0054*/ 	.byte	0x00, 0xf0, 0x11, 0x00


	//----- nvinfo : EIATTR_KPARAM_INFO
	.align		4
.L_113:
        /*0058*/ 	.byte	0x04, 0x17
        /*005a*/ 	.short	(.L_115 - .L_114)
.L_114:
        /*005c*/ 	.word	0x00000000
        /*0060*/ 	.short	0x0002
        /*0062*/ 	.short	0x0010
        /*0064*/ 	.byte	0x00, 0xf5, 0x21, 0x00


	//----- nvinfo : EIATTR_KPARAM_INFO
	.align		4
.L_115:
        /*0068*/ 	.byte	0x04, 0x17
        /*006a*/ 	.short	(.L_117 - .L_116)
.L_116:
        /*006c*/ 	.word	0x00000000
        /*0070*/ 	.short	0x0001
        /*0072*/ 	.short	0x0008
        /*0074*/ 	.byte	0x00, 0xf5, 0x21, 0x00


	//----- nvinfo : EIATTR_KPARAM_INFO
	.align		4
.L_117:
        /*0078*/ 	.byte	0x04, 0x17
        /*007a*/ 	.short	(.L_119 - .L_118)
.L_118:
        /*007c*/ 	.word	0x00000000
        /*0080*/ 	.short	0x0000
        /*0082*/ 	.short	0x0000
        /*0084*/ 	.byte	0x00, 0xf5, 0x21, 0x00


	//----- nvinfo : EIATTR_SPARSE_MMA_MASK
	.align		4
.L_119:
        /*0088*/ 	.byte	0x03, 0x50
        /*008a*/ 	.short	0x0000


	//----- nvinfo : EIATTR_MAXREG_COUNT
	.align		4
        /*008c*/ 	.byte	0x03, 0x1b
        /*008e*/ 	.short	0x00ff


	//----- nvinfo : EIATTR_MERCURY_ISA_VERSION
	.align		4
        /*0090*/ 	.byte	0x03, 0x5f
        /*0092*/ 	.short	0x0101


	//----- nvinfo : EIATTR_VRC_CTA_INIT_COUNT
	.align		4
        /*0094*/ 	.byte	0x02, 0x4a
	.zero		1
	.zero		1


	//----- nvinfo : EIATTR_EXIT_INSTR_OFFSETS
	.align		4
        /*0098*/ 	.byte	0x04, 0x1c
        /*009a*/ 	.short	(.L_121 - .L_120)


	//   ....[0]....
.L_120:
        /*009c*/ 	.word	0x00000320


	//   ....[1]....
        /*00a0*/ 	.word	0x00001490


	//----- nvinfo : EIATTR_CRS_STACK_SIZE
	.align		4
.L_121:
        /*00a4*/ 	.byte	0x04, 0x1e
        /*00a6*/ 	.short	(.L_123 - .L_122)
.L_122:
        /*00a8*/ 	.word	0x00000000


	//----- nvinfo : EIATTR_CBANK_PARAM_SIZE
	.align		4
.L_123:
        /*00ac*/ 	.byte	0x03, 0x19
        /*00ae*/ 	.short	0x002c


	//----- nvinfo : EIATTR_PARAM_CBANK
	.align		4
        /*00b0*/ 	.byte	0x04, 0x0a
        /*00b2*/ 	.short	(.L_125 - .L_124)
	.align		4
.L_124:
        /*00b4*/ 	.word	index@(.nv.constant0._Z14MaxPoolForwardPKfPfPiiiiii)
        /*00b8*/ 	.short	0x0380
        /*00ba*/ 	.short	0x002c


	//----- nvinfo : EIATTR_SW_WAR
	.align		4
.L_125:
        /*00bc*/ 	.byte	0x04, 0x36
        /*00be*/ 	.short	(.L_127 - .L_126)
.L_126:
        /*00c0*/ 	.word	0x00000008
.L_127:


//--------------------- .nv.info._Z11ReLUForwardPfi --------------------------
	.section	.nv.info._Z11ReLUForwardPfi,"",@"SHT_CUDA_INFO"
	.sectionflags	@""
	.align	4


	//----- nvinfo : EIATTR_CUDA_API_VERSION
	.align		4
        /*0000*/ 	.byte	0x04, 0x37
        /*0002*/ 	.short	(.L_129 - .L_128)
.L_128:
        /*0004*/ 	.word	0x00000082


	//----- nvinfo : EIATTR_KPARAM_INFO
	.align		4
.L_129:
        /*0008*/ 	.byte	0x04, 0x17
        /*000a*/ 	.short	(.L_131 - .L_130)
.L_130:
        /*000c*/ 	.word	0x00000000
        /*0010*/ 	.short	0x0001
        /*0012*/ 	.short	0x0008
        /*0014*/ 	.byte	0x00, 0xf0, 0x11, 0x00


	//----- nvinfo : EIATTR_KPARAM_INFO
	.align		4
.L_131:
        /*0018*/ 	.byte	0x04, 0x17
        /*001a*/ 	.short	(.L_133 - .L_132)
.L_132:
        /*001c*/ 	.word	0x00000000
        /*0020*/ 	.short	0x0000
        /*0022*/ 	.short	0x0000
        /*0024*/ 	.byte	0x00, 0xf5, 0x21, 0x00


	//----- nvinfo : EIATTR_SPARSE_MMA_MASK
	.align		4
.L_133:
        /*0028*/ 	.byte	0x03, 0x50
        /*002a*/ 	.short	0x0000


	//----- nvinfo : EIATTR_MAXREG_COUNT
	.align		4
        /*002c*/ 	.byte	0x03, 0x1b
        /*002e*/ 	.short	0x00ff


	//----- nvinfo : EIATTR_MERCURY_ISA_VERSION
	.align		4
        /*0030*/ 	.byte	0x03, 0x5f
        /*0032*/ 	.short	0x0101


	//----- nvinfo : EIATTR_VRC_CTA_INIT_COUNT
	.align		4
        /*0034*/ 	.byte	0x02, 0x4a
	.zero		1
	.zero		1


	//----- nvinfo : EIATTR_EXIT_INSTR_OFFSETS
	.align		4
        /*0038*/ 	.byte	0x04, 0x1c
        /*003a*/ 	.short	(.L_135 - .L_134)


	//   ....[0]....
.L_134:
        /*003c*/ 	.word	0x00000070


	//   ....[1]....
        /*0040*/ 	.word	0x000000d0


	//   ....[2]....
        /*0044*/ 	.word	0x000000f0


	//----- nvinfo : EIATTR_CBANK_PARAM_SIZE
	.align		4
.L_135:
        /*0048*/ 	.byte	0x03, 0x19
        /*004a*/ 	.short	0x000c


	//----- nvinfo : EIATTR_PARAM_CBANK
	.align		4
        /*004c*/ 	.byte	0x04, 0x0a
        /*004e*/ 	.short	(.L_137 - .L_136)
	.align		4
.L_136:
        /*0050*/ 	.word	index@(.nv.constant0._Z11ReLUForwardPfi)
        /*0054*/ 	.short	0x0380
        /*0056*/ 	.short	0x000c


	//----- nvinfo : EIATTR_SW_WAR
	.align		4
.L_137:
        /*0058*/ 	.byte	0x04, 0x36
        /*005a*/ 	.short	(.L_139 - .L_138)
.L_138:
        /*005c*/ 	.word	0x00000008
.L_139:


//--------------------- .nv.info._Z11ConvForwardPKfS0_S0_Pfiiiiii --------------------------
	.section	.nv.info._Z11ConvForwardPKfS0_S0_Pfiiiiii,"",@"SHT_CUDA_INFO"
	.sectionflags	@""
	.align	4


	//----- nvinfo : EIATTR_CUDA_API_VERSION
	.align		4
        /*0000*/ 	.byte	0x04, 0x37
        /*0002*/ 	.short	(.L_141 - .L_140)
.L_140:
        /*0004*/ 	.word	0x00000082


	//----- nvinfo : EIATTR_KPARAM_INFO
	.align		4
.L_141:
        /*0008*/ 	.byte	0x04, 0x17
        /*000a*/ 	.short	(.L_143 - .L_142)
.L_142:
        /*000c*/ 	.word	0x00000000
        /*0010*/ 	.short	0x0009
        /*0012*/ 	.short	0x0034
        /*0014*/ 	.byte	0x00, 0xf0, 0x11, 0x00


	//----- nvinfo : EIATTR_KPARAM_INFO
	.align		4
.L_143:
        /*0018*/ 	.byte	0x04, 0x17
        /*001a*/ 	.short	(.L_145 - .L_144)
.L_144:
        /*001c*/ 	.word	0x00000000
        /*0020*/ 	.short	0x0008
        /*0022*/ 	.short	0x0030
        /*0024*/ 	.byte	0x00, 0xf0, 0x11, 0x00


	//----- nvinfo : EIATTR_KPARAM_INFO
	.align		4
.L_145:
        /*0028*/ 	.byte	0x04, 0x17
        /*002a*/ 	.short	(.L_147 - .L_146)
.L_146:
        /*002c*/ 	.word	0x00000000
        /*0030*/ 	.short	0x0007
        /*0032*/ 	.short	0x002c
        /*0034*/ 	.byte	0x00, 0xf0, 0x11, 0x00


	//----- nvinfo : EIATTR_KPARAM_INFO
	.align		4
.L_147:
        /*0038*/ 	.byte	0x04, 0x17
        /*003a*/ 	.short	(.L_149 - .L_148)
.L_148:
        /*003c*/ 	.word	0x00000000
        /*0040*/ 	.short	0x0006
        /*0042*/ 	.short	0x0028
        /*0044*/ 	.byte	0x00, 0xf0, 0x11, 0x00


	//----- nvinfo : EIATTR_KPARAM_INFO
	.align		4
.L_149:
        /*0048*/ 	.byte	0x04, 0x17
        /*004a*/ 	.short	(.L_151 - .L_150)
.L_150:
        /*004c*/ 	.word	0x00000000
        /*0050*/ 	.short	0x0005
        /*0052*/ 	.short	0x0024
        /*0054*/ 	.byte	0x00, 0xf0, 0x11, 0x00


	//----- nvinfo : EIATTR_KPARAM_INFO
	.align		4
.L_151:
        /*0058*/ 	.byte	0x04, 0x17
        /*005a*/ 	.short	(.L_153 - .L_152)
.L_152:
        /*005c*/ 	.word	0x00000000
        /*0060*/ 	.short	0x0004
        /*0062*/ 	.short	0x0020
        /*0064*/ 	.byte	0x00, 0xf0, 0x11, 0x00


	//----- nvinfo : EIATTR_KPARAM_INFO
	.align		4
.L_153:
        /*0068*/ 	.byte	0x04, 0x17
        /*006a*/ 	.short	(.L_155 - .L_154)
.L_154:
        /*006c*/ 	.word	0x00000000
        /*0070*/ 	.short	0x0003
        /*0072*/ 	.short	0x0018
        /*0074*/ 	.byte	0x00, 0xf5, 0x21, 0x00


	//----- nvinfo : EIATTR_KPARAM_INFO
	.align		4
.L_155:
        /*0078*/ 	.byte	0x04, 0x17
        /*007a*/ 	.short	(.L_157 - .L_156)
.L_156:
        /*007c*/ 	.word	0x00000000
        /*0080*/ 	.short	0x0002
        /*0082*/ 	.short	0x0010
        /*0084*/ 	.byte	0x00, 0xf5, 0x21, 0x00


	//----- nvinfo : EIATTR_KPARAM_INFO
	.align		4
.L_157:
        /*0088*/ 	.byte	0x04, 0x17
        /*008a*/ 	.short	(.L_159 - .L_158)
.L_158:
        /*008c*/ 	.word	0x00000000
        /*0090*/ 	.short	0x0001
        /*0092*/ 	.short	0x0008
        /*0094*/ 	.byte	0x00, 0xf5, 0x21, 0x00


	//----- nvinfo : EIATTR_KPARAM_INFO
	.align		4
.L_159:
        /*0098*/ 	.byte	0x04, 0x17
        /*009a*/ 	.short	(.L_161 - .L_160)
.L_160:
        /*009c*/ 	.word	0x00000000
        /*00a0*/ 	.short	0x0000
        /*00a2*/ 	.short	0x0000
        /*00a4*/ 	.byte	0x00, 0xf5, 0x21, 0x00


	//----- nvinfo : EIATTR_SPARSE_MMA_MASK
	.align		4
.L_161:
        /*00a8*/ 	.byte	0x03, 0x50
        /*00aa*/ 	.short	0x0000


	//----- nvinfo : EIATTR_MAXREG_COUNT
	.align		4
        /*00ac*/ 	.byte	0x03, 0x1b
        /*00ae*/ 	.short	0x00ff


	//----- nvinfo : EIATTR_MERCURY_ISA_VERSION
	.align		4
        /*00b0*/ 	.byte	0x03, 0x5f
        /*00b2*/ 	.short	0x0101


	//----- nvinfo : EIATTR_VRC_CTA_INIT_COUNT
	.align		4
        /*00b4*/ 	.byte	0x02, 0x4a
	.zero		1
	.zero		1


	//----- nvinfo : EIATTR_EXIT_INSTR_OFFSETS
	.align		4
        /*00b8*/ 	.byte	0x04, 0x1c
        /*00ba*/ 	.short	(.L_163 - .L_162)


	//   ....[0]....
.L_162:
        /*00bc*/ 	.word	0x000000e0


	//   ....[1]....
        /*00c0*/ 	.word	0x00001240


	//----- nvinfo : EIATTR_CBANK_PARAM_SIZE
	.align		4
.L_163:
        /*00c4*/ 	.byte	0x03, 0x19
        /*00c6*/ 	.short	0x0038


	//----- nvinfo : EIATTR_PARAM_CBANK
	.align		4
        /*00c8*/ 	.byte	0x04, 0x0a
        /*00ca*/ 	.short	(.L_165 - .L_164)
	.align		4
.L_164:
        /*00cc*/ 	.word	index@(.nv.constant0._Z11ConvForwardPKfS0_S0_Pfiiiiii)
        /*00d0*/ 	.short	0x0380
        /*00d2*/ 	.short	0x0038


	//----- nvinfo : EIATTR_SW_WAR
	.align		4
.L_165:
        /*00d4*/ 	.byte	0x04, 0x36
        /*00d6*/ 	.short	(.L_167 - .L_166)
.L_166:
        /*00d8*/ 	.word	0x00000008
.L_167:


//--------------------- .nv.callgraph             --------------------------
	.section	.nv.callgraph,"",@"SHT_CUDA_CALLGRAPH"
	.align	4
	.sectionentsize	8
	.align		4
        /*0000*/ 	.word	0x00000000
	.align		4
        /*0004*/ 	.word	0xffffffff
	.align		4
        /*0008*/ 	.word	0x00000000
	.align		4
        /*000c*/ 	.word	0xfffffffe
	.align		4
        /*0010*/ 	.word	0x00000000
	.align		4
        /*0014*/ 	.word	0xfffffffd
	.align		4
        /*0018*/ 	.word	0x00000000
	.align		4
        /*001c*/ 	.word	0xfffffffc


//--------------------- .text._Z26SoftmaxCrossEntropyForwardPKfPKiPfS3_ii --------------------------
	.section	.text._Z26SoftmaxCrossEntropyForwardPKfPKiPfS3_ii,"ax",@progbits
	.align	128
        .global         _Z26SoftmaxCrossEntropyForwardPKfPKiPfS3_ii
        .type           _Z26SoftmaxCrossEntropyForwardPKfPKiPfS3_ii,@function
        .size           _Z26SoftmaxCrossEntropyForwardPKfPKiPfS3_ii,(.L_x_62 - _Z26SoftmaxCrossEntropyForwardPKfPKiPfS3_ii)
        .other          _Z26SoftmaxCrossEntropyForwardPKfPKiPfS3_ii,@"STO_CUDA_ENTRY STV_DEFAULT"
_Z26SoftmaxCrossEntropyForwardPKfPKiPfS3_ii:
.text._Z26SoftmaxCrossEntropyForwardPKfPKiPfS3_ii:
[----:B------:R-:W-:Y:S01]  /*0000*/  LDC R1, c[0x0][0x37c] ;  /* 0x0000df00ff017b82 */ /* 0x000fe20000000800 */
[----:B------:R-:W0:Y:S07]  /*0010*/  S2R R3, SR_TID.X ;  /* 0x0000000000037919 */ /* 0x000e2e0000002100 */
[----:B------:R-:W0:Y:S01]  /*0020*/  S2UR UR4, SR_CTAID.X ;  /* 0x00000000000479c3 */ /* 0x000e220000002500 */
[----:B------:R-:W1:Y:S07]  /*0030*/  LDCU UR5, c[0x0][0x3a0] ;  /* 0x00007400ff0577ac */ /* 0x000e6e0008000800 */
[----:B------:R-:W0:Y:S02]  /*0040*/  LDC R2, c[0x0][0x360] ;  /* 0x0000d800ff027b82 */ /* 0x000e240000000800 */
[----:B0-----:R-:W-:-:S05]  /*0050*/  IMAD R2, R2, UR4, R3 ;  /* 0x0000000402027c24 */ /* 0x001fca000f8e0203 */
[----:B-1----:R-:W-:-:S13]  /*0060*/  ISETP.GE.AND P0, PT, R2, UR5, PT ;  /* 0x0000000502007c0c */ /* 0x002fda000bf06270 */
[----:B------:R-:W-:Y:S05]  /*0070*/  @P0 EXIT ;  /* 0x000000000000094d */ /* 0x000fea0003800000 */
[----:B------:R-:W0:Y:S01]  /*0080*/  LDCU UR5, c[0x0][0x3a4] ;  /* 0x00007480ff0577ac */ /* 0x000e220008000800 */
[----:B------:R-:W-:Y:S01]  /*0090*/  HFMA2 R4, -RZ, RZ, -10824, -13904 ;  /* 0xf149f2caff047431 */ /* 0x000fe200000001ff */
[----:B------:R-:W1:Y:S01]  /*00a0*/  LDCU.64 UR10, c[0x0][0x358] ;  /* 0x00006b00ff0a77ac */ /* 0x000e620008000a00 */
[----:B0-----:R-:W-:-:S09]  /*00b0*/  UISETP.GE.AND UP0, UPT, UR5, 0x1, UPT ;  /* 0x000000010500788c */ /* 0x001fd2000bf06270 */
[----:B-1----:R-:W-:Y:S05]  /*00c0*/  BRA.U !UP0, `(.L_x_0) ;  /* 0x0000000908207547 */ /* 0x002fea000b800000 */
[----:B------:R-:W-:Y:S02]  /*00d0*/  UISETP.GE.U32.AND UP1, UPT, UR5, 0x10, UPT ;  /* 0x000000100500788c */ /* 0x000fe4000bf26070 */
[----:B------:R-:W-:Y:S01]  /*00e0*/  IMAD R0, R2, UR5, RZ ;  /* 0x0000000502007c24 */ /* 0x000fe2000f8e02ff */
[----:B------:R-:W-:Y:S01]  /*00f0*/  ULOP3.LUT UR8, UR5, 0xf, URZ, 0xc0, !UPT ;  /* 0x0000000f05087892 */ /* 0x000fe2000f8ec0ff */
[----:B------:R-:W-:Y:S01]  /*0100*/  MOV R4, 0xf149f2ca ;  /* 0xf149f2ca00047802 */ /* 0x000fe20000000f00 */
[----:B------:R-:W-:Y:S02]  /*0110*/  UMOV UR4, URZ ;  /* 0x000000ff00047c82 */ /* 0x000fe40008000000 */
[----:B------:R-:W-:Y:S02]  /*0120*/  UISETP.NE.AND UP0, UPT, UR8, URZ, UPT ;  /* 0x000000ff0800728c */ /* 0x000fe4000bf05270 */
[----:B------:R-:W-:Y:S09]  /*0130*/  BRA.U !UP1, `(.L_x_1) ;  /* 0x0000000109f87547 */ /* 0x000ff2000b800000 */
[----:B------:R-:W0:Y:S01]  /*0140*/  LDCU.64 UR6, c[0x0][0x380] ;  /* 0x00007000ff0677ac */ /* 0x000e220008000a00 */
[----:B------:R-:W-:Y:S02]  /*0150*/  MOV R4, 0xf149f2ca ;  /* 0xf149f2ca00047802 */ /* 0x000fe40000000f00 */
[----:B------:R-:W-:Y:S01]  /*0160*/  MOV R3, R0 ;  /* 0x0000000000037202 */ /* 0x000fe20000000f00 */
[----:B------:R-:W-:-:S04]  /*0170*/  ULOP3.LUT UR4, UR5, 0x7ffffff0, URZ, 0xc0, !UPT ;  /* 0x7ffffff005047892 */ /* 0x000fc8000f8ec0ff */
[----:B------:R-:W-:Y:S02]  /*0180*/  UIADD3 UR9, UPT, UPT, -UR4, URZ, URZ ;  /* 0x000000ff04097290 */ /* 0x000fe4000fffe1ff */
[----:B0-----:R-:W-:-:S04]  /*0190*/  UIADD3 UR5, UP1, UPT, UR6, 0x20, URZ ;  /* 0x0000002006057890 */ /* 0x001fc8000ff3e0ff */
[----:B------:R-:W-:-:S12]  /*01a0*/  UIADD3.X UR6, UPT, UPT, URZ, UR7, URZ, UP1, !UPT ;  /* 0x00000007ff067290 */ /* 0x000fd80008ffe4ff */
.L_x_2:
[----:B------:R-:W-:Y:S02]  /*01b0*/  MOV R6, UR5 ;  /* 0x0000000500067c02 */ /* 0x000fe40008000f00 */
[----:B------:R-:W-:-:S03]  /*01c0*/  MOV R7, UR6 ;  /* 0x0000000600077c02 */ /* 0x000fc60008000f00 */
[----:B------:R-:W-:-:S05]  /*01d0*/  IMAD.WIDE R6, R3, 0x4, R6 ;  /* 0x0000000403067825 */ /* 0x000fca00078e0206 */
[----:B------:R-:W2:Y:S04]  /*01e0*/  LDG.E R15, desc[UR10][R6.64+-0x20] ;  /* 0xffffe00a060f7981 */ /* 0x000ea8000c1e1900 */
[----:B------:R-:W3:Y:S04]  /*01f0*/  LDG.E R17, desc[UR10][R6.64+-0x1c] ;  /* 0xffffe40a06117981 */ /* 0x000ee8000c1e1900 */
[----:B------:R-:W4:Y:S04]  /*0200*/  LDG.E R19, desc[UR10][R6.64+-0x18] ;  /* 0xffffe80a06137981 */ /* 0x000f28000c1e1900 */
[----:B------:R-:W5:Y:S04]  /*0210*/  LDG.E R21, desc[UR10][R6.64+-0x14] ;  /* 0xffffec0a06157981 */ /* 0x000f68000c1e1900 */
        /* <DEDUP_REMOVED lines=11> */
[----:B------:R-:W5:Y:S01]  /*02d0*/  LDG.E R14, desc[UR10][R6.64+0x1c] ;  /* 0x00001c0a060e7981 */ /* 0x000f62000c1e1900 */
[----:B------:R-:W-:Y:S01]  /*02e0*/  UIADD3 UR9, UPT, UPT, UR9, 0x10, URZ ;  /* 0x0000001009097890 */ /* 0x000fe2000fffe0ff */
[----:B------:R-:W-:-:S03]  /*02f0*/  IADD3 R3, PT, PT, R3, 0x10, RZ ;  /* 0x0000001003037810 */ /* 0x000fc60007ffe0ff */
[----:B------:R-:W-:Y:S01]  /*0300*/  UISETP.NE.AND UP1, UPT, UR9, URZ, UPT ;  /* 0x000000ff0900728c */ /* 0x000fe2000bf25270 */
[----:B--2---:R-:W-:-:S04]  /*0310*/  FSETP.GT.AND P0, PT, R15, R4, PT ;  /* 0x000000040f00720b */ /* 0x004fc80003f04000 */
[----:B------:R-:W-:-:S04]  /*0320*/  FSEL R4, R15, R4, P0 ;  /* 0x000000040f047208 */ /* 0x000fc80000000000 */
[----:B---3--:R-:W-:-:S04]  /*0330*/  FSETP.GT.AND P0, PT, R17, R4, PT ;  /* 0x000000041100720b */ /* 0x008fc80003f04000 */
[----:B------:R-:W-:-:S04]  /*0340*/  FSEL R4, R17, R4, P0 ;  /* 0x0000000411047208 */ /* 0x000fc80000000000 */
[----:B----4-:R-:W-:-:S04]  /*0350*/  FSETP.GT.AND P0, PT, R19, R4, PT ;  /* 0x000000041300720b */ /* 0x010fc80003f04000 */
[----:B------:R-:W-:-:S04]  /*0360*/  FSEL R4, R19, R4, P0 ;  /* 0x0000000413047208 */ /* 0x000fc80000000000 */
[----:B-----5:R-:W-:-:S04]  /*0370*/  FSETP.GT.AND P0, PT, R21, R4, PT ;  /* 0x000000041500720b */ /* 0x020fc80003f04000 */
[----:B------:R-:W-:-:S04]  /*0380*/  FSEL R4, R21, R4, P0 ;  /* 0x0000000415047208 */ /* 0x000fc80000000000 */
[----:B------:R-:W-:-:S04]  /*0390*/  FSETP.GT.AND P0, PT, R23, R4, PT ;  /* 0x000000041700720b */ /* 0x000fc80003f04000 */
        /* <DEDUP_REMOVED lines=22> */
[----:B------:R-:W-:Y:S01]  /*0500*/  FSEL R4, R14, R5, P0 ;  /* 0x000000050e047208 */ /* 0x000fe20000000000 */
[----:B------:R-:W-:Y:S08]  /*0510*/  BRA.U UP1, `(.L_x_2) ;  /* 0xfffffffd01247547 */ /* 0x000ff0000b83ffff */
.L_x_1:
[----:B------:R-:W-:Y:S05]  /*0520*/  BRA.U !UP0, `(.L_x_0) ;  /* 0x0000000508087547 */ /* 0x000fea000b800000 */
[----:B------:R-:W0:Y:S01]  /*0530*/  LDCU UR5, c[0x0][0x3a4] ;  /* 0x00007480ff0577ac */ /* 0x000e220008000800 */
[----:B------:R-:W-:Y:S02]  /*0540*/  UISETP.GE.U32.AND UP0, UPT, UR8, 0x8, UPT ;  /* 0x000000080800788c */ /* 0x000fe4000bf06070 */
[----:B0-----:R-:W-:-:S04]  /*0550*/  ULOP3.LUT UR6, UR5, 0x7, URZ, 0xc0, !UPT ;  /* 0x0000000705067892 */ /* 0x001fc8000f8ec0ff */
[----:B------:R-:W-:-:S03]  /*0560*/  UISETP.NE.AND UP1, UPT, UR6, URZ, UPT ;  /* 0x000000ff0600728c */ /* 0x000fc6000bf25270 */
[----:B------:R-:W-:Y:S08]  /*0570*/  BRA.U !UP0, `(.L_x_3) ;  /* 0x0000000108707547 */ /* 0x000ff0000b800000 */
[----:B------:R-:W0:Y:S01]  /*0580*/  LDC.64 R6, c[0x0][0x380] ;  /* 0x0000e000ff067b82 */ /* 0x000e220000000a00 */
[----:B------:R-:W-:-:S05]  /*0590*/  IADD3 R3, PT, PT, R0, UR4, RZ ;  /* 0x0000000400037c10 */ /* 0x000fca000fffe0ff */
[----:B0-----:R-:W-:-:S05]  /*05a0*/  IMAD.WIDE R6, R3, 0x4, R6 ;  /* 0x0000000403067825 */ /* 0x001fca00078e0206 */
[----:B------:R-:W2:Y:S04]  /*05b0*/  LDG.E R3, desc[UR10][R6.64] ;  /* 0x0000000a06037981 */ /* 0x000ea8000c1e1900 */
[----:B------:R-:W3:Y:S04]  /*05c0*/  LDG.E R8, desc[UR10][R6.64+0x4] ;  /* 0x0000040a06087981 */ /* 0x000ee8000c1e1900 */
[----:B------:R-:W4:Y:S04]  /*05d0*/  LDG.E R10, desc[UR10][R6.64+0x8] ;  /* 0x0000080a060a7981 */ /* 0x000f28000c1e1900 */
[----:B------:R-:W5:Y:S04]  /*05e0*/  LDG.E R12, desc[UR10][R6.64+0xc] ;  /* 0x00000c0a060c7981 */ /* 0x000f68000c1e1900 */
[----:B------:R-:W5:Y:S04]  /*05f0*/  LDG.E R14, desc[UR10][R6.64+0x10] ;  /* 0x0000100a060e7981 */ /* 0x000f68000c1e1900 */
[----:B------:R-:W5:Y:S04]  /*0600*/  LDG.E R16, desc[UR10][R6.64+0x14] ;  /* 0x0000140a06107981 */ /* 0x000f68000c1e1900 */
[----:B------:R-:W5:Y:S04]  /*0610*/  LDG.E R18, desc[UR10][R6.64+0x18] ;  /* 0x0000180a06127981 */ /* 0x000f68000c1e1900 */
[----:B------:R-:W5:Y:S01]  /*0620*/  LDG.E R20, desc[UR10][R6.64+0x1c] ;  /* 0x00001c0a06147981 */ /* 0x000f62000c1e1900 */
[----:B------:R-:W-:Y:S01]  /*0630*/  UIADD3 UR4, UPT, UPT, UR4, 0x8, URZ ;  /* 0x0000000804047890 */ /* 0x000fe2000fffe0ff */
        /* <DEDUP_REMOVED lines=15> */
[----:B------:R-:W-:-:S09]  /*0730*/  FSEL R4, R20, R3, P0 ;  /* 0x0000000314047208 */ /* 0x000fd20000000000 */
.L_x_3:
[----:B------:R-:W-:Y:S05]  /*0740*/  BRA.U !UP1, `(.L_x_0) ;  /* 0x0000000109807547 */ /* 0x000fea000b800000 */
[----:B------:R-:W-:Y:S02]  /*0750*/  UISETP.GE.U32.AND UP0, UPT, UR6, 0x4, UPT ;  /* 0x000000040600788c */ /* 0x000fe4000bf06070 */
[----:B------:R-:W-:-:S04]  /*0760*/  ULOP3.LUT UR5, UR5, 0x3, URZ, 0xc0, !UPT ;  /* 0x0000000305057892 */ /* 0x000fc8000f8ec0ff */
        /* <DEDUP_REMOVED lines=17> */
[----:B------:R-:W-:-:S09]  /*0880*/  FSEL R4, R12, R3, P0 ;  /* 0x000000030c047208 */ /* 0x000fd20000000000 */
.L_x_4:
[----:B------:R-:W-:Y:S05]  /*0890*/  BRA.U !UP1, `(.L_x_0) ;  /* 0x00000001092c7547 */ /* 0x000fea000b800000 */
[----:B------:R-:W0:Y:S01]  /*08a0*/  LDC.64 R8, c[0x0][0x380] ;  /* 0x0000e000ff087b82 */ /* 0x000e220000000a00 */
[----:B------:R-:W-:Y:S01]  /*08b0*/  IADD3 R3, PT, PT, R0, UR4, RZ ;  /* 0x0000000400037c10 */ /* 0x000fe2000fffe0ff */
[----:B------:R-:W-:-:S12]  /*08c0*/  UIADD3 UR5, UPT, UPT, -UR5, URZ, URZ ;  /* 0x000000ff05057290 */ /* 0x000fd8000fffe1ff */
.L_x_5:
[----:B0-----:R-:W-:-:S06]  /*08d0*/  IMAD.WIDE R6, R3, 0x4, R8 ;  /* 0x0000000403067825 */ /* 0x001fcc00078e0208 */
[----:B------:R-:W2:Y:S01]  /*08e0*/  LDG.E R7, desc[UR10][R6.64] ;  /* 0x0000000a06077981 */ /* 0x000ea2000c1e1900 */
[----:B------:R-:W-:Y:S01]  /*08f0*/  UIADD3 UR5, UPT, UPT, UR5, 0x1, URZ ;  /* 0x0000000105057890 */ /* 0x000fe2000fffe0ff */
[----:B------:R-:W-:-:S03]  /*0900*/  IADD3 R3, PT, PT, R3, 0x1, RZ ;  /* 0x0000000103037810 */ /* 0x000fc60007ffe0ff */
[----:B------:R-:W-:Y:S01]  /*0910*/  UISETP.NE.AND UP0, UPT, UR5, URZ, UPT ;  /* 0x000000ff0500728c */ /* 0x000fe2000bf05270 */
[----:B--2---:R-:W-:-:S04]  /*0920*/  FSETP.GT.AND P0, PT, R7, R4, PT ;  /* 0x000000040700720b */ /* 0x004fc80003f04000 */
[----:B------:R-:W-:-:S04]  /*0930*/  FSEL R4, R7, R4, P0 ;  /* 0x0000000407047208 */ /* 0x000fc80000000000 */
[----:B------:R-:W-:Y:S05]  /*0940*/  BRA.U UP0, `(.L_x_5) ;  /* 0xfffffffd00e07547 */ /* 0x000fea000b83ffff */
.L_x_0:
[----:B------:R-:W0:Y:S01]  /*0950*/  LDCU UR7, c[0x0][0x3a4] ;  /* 0x00007480ff0777ac */ /* 0x000e220008000800 */
[----:B------:R-:W-:Y:S01]  /*0960*/  MOV R3, RZ ;  /* 0x000000ff00037202 */ /* 0x000fe20000000f00 */
[----:B0-----:R-:W-:-:S09]  /*0970*/  UISETP.GE.AND UP0, UPT, UR7, 0x1, UPT ;  /* 0x000000010700788c */ /* 0x001fd2000bf06270 */
[----:B------:R-:W-:Y:S05]  /*0980*/  BRA.U !UP0, `(.L_x_6) ;  /* 0x0000000d08247547 */ /* 0x000fea000b800000 */
[----:B------:R-:W-:Y:S01]  /*0990*/  UISETP.GE.U32.AND UP2, UPT, UR7, 0x8, UPT ;  /* 0x000000080700788c */ /* 0x000fe2000bf46070 */
[----:B------:R-:W-:Y:S01]  /*09a0*/  HFMA2 R3, -RZ, RZ, 0, 0 ;  /* 0x00000000ff037431 */ /* 0x000fe200000001ff */
[----:B------:R-:W-:Y:S02]  /*09b0*/  ULOP3.LUT UR12, UR7, 0x7, URZ, 0xc0, !UPT ;  /* 0x00000007070c7892 */ /* 0x000fe4000f8ec0ff */
[----:B------:R-:W-:Y:S01]  /*09c0*/  IMAD R0, R2, UR7, RZ ;  /* 0x0000000702007c24 */ /* 0x000fe2000f8e02ff */
[----:B------:R-:W-:Y:S01]  /*09d0*/  UMOV UR4, URZ ;  /* 0x000000ff00047c82 */ /* 0x000fe20008000000 */
[----:B------:R-:W-:-:S03]  /*09e0*/  UISETP.NE.AND UP1, UPT, UR12, URZ, UPT ;  /* 0x000000ff0c00728c */ /* 0x000fc6000bf25270 */
[----:B------:R-:W-:Y:S08]  /*09f0*/  BRA.U !UP2, `(.L_x_7) ;  /* 0x000000050a807547 */ /* 0x000ff0000b800000 */
[----:B------:R-:W0:Y:S01]  /*0a00*/  LDCU.64 UR8, c[0x0][0x380] ;  /* 0x00007000ff0877ac */ /* 0x000e220008000a00 */
[----:B------:R-:W-:Y:S02]  /*0a10*/  MOV R3, RZ ;  /* 0x000000ff00037202 */ /* 0x000fe40000000f00 */
[----:B------:R-:W-:Y:S01]  /*0a20*/  MOV R5, R0 ;  /* 0x0000000000057202 */ /* 0x000fe20000000f00 */
[----:B------:R-:W-:Y:S02]  /*0a30*/  ULOP3.LUT UR4, UR7, 0x7ffffff8, URZ, 0xc0, !UPT ;  /* 0x7ffffff807047892 */ /* 0x000fe4000f8ec0ff */
[----:B0-----:R-:W-:Y:S02]  /*0a40*/  UIADD3 UR5, UP2, UPT, UR8, 0x10, URZ ;  /* 0x0000001008057890 */ /* 0x001fe4000ff5e0ff */
[----:B------:R-:W-:Y:S02]  /*0a50*/  UIADD3 UR8, UPT, UPT, -UR4, URZ, URZ ;  /* 0x000000ff04087290 */ /* 0x000fe4000fffe1ff */
[----:B------:R-:W-:-:S12]  /*0a60*/  UIADD3.X UR6, UPT, UPT, URZ, UR9, URZ, UP2, !UPT ;  /* 0x00000009ff067290 */ /* 0x000fd800097fe4ff */
.L_x_8:
        /* <DEDUP_REMOVED lines=10> */
[----:B------:R5:W5:Y:S01]  /*0b10*/  LDG.E R15, desc[UR10][R22.64+0xc] ;  /* 0x00000c0a160f7981 */ /* 0x000b62000c1e1900 */
[----:B------:R-:W-:Y:S01]  /*0b20*/  HFMA2 R10, -RZ, RZ, 3.7421875, 0 ;  /* 0x437c0000ff0a7431 */ /* 0x000fe200000001ff */
[----:B------:R-:W-:Y:S01]  /*0b30*/  MOV R8, 0x3bbb989d ;  /* 0x3bbb989d00087802 */ /* 0x000fe20000000f00 */
[----:B------:R-:W-:Y:S01]  /*0b40*/  UIADD3 UR8, UPT, UPT, UR8, 0x8, URZ ;  /* 0x0000000808087890 */ /* 0x000fe2000fffe0ff */
[----:B------:R-:W-:-:S03]  /*0b50*/  IADD3 R5, PT, PT, R5, 0x8, RZ ;  /* 0x0000000805057810 */ /* 0x000fc60007ffe0ff */
[----:B------:R-:W-:Y:S01]  /*0b60*/  UISETP.NE.AND UP2, UPT, UR8, URZ, UPT ;  /* 0x000000ff0800728c */ /* 0x000fe2000bf45270 */
[----:B--2---:R-:W-:-:S04]  /*0b70*/  FADD R7, R7, -R4 ;  /* 0x8000000407077221 */ /* 0x004fc80000000000 */
[----:B------:R-:W-:Y:S01]  /*0b80*/  FFMA.SAT R9, R7, R8, 0.5 ;  /* 0x3f00000007097423 */ /* 0x000fe20000002008 */
[----:B---3--:R-:W-:-:S03]  /*0b90*/  FADD R13, R13, -R4 ;  /* 0x800000040d0d7221 */ /* 0x008fc60000000000 */
[----:B------:R-:W-:Y:S01]  /*0ba0*/  FFMA.RM R9, R9, R10, 12582913 ;  /* 0x4b40000109097423 */ /* 0x000fe2000000400a */
[----:B------:R-:W-:Y:S01]  /*0bb0*/  FFMA.SAT R25, R13, R8, 0.5 ;  /* 0x3f0000000d197423 */ /* 0x000fe20000002008 */
[--C-:B----4-:R-:W-:Y:S02]  /*0bc0*/  FADD R21, R21, -R4.reuse ;  /* 0x8000000415157221 */ /* 0x110fe40000000000 */
[----:B------:R-:W-:Y:S01]  /*0bd0*/  FADD R12, R9, -12583039 ;  /* 0xcb40007f090c7421 */ /* 0x000fe20000000000 */
[----:B-----5:R-:W-:Y:S01]  /*0be0*/  FADD R23, R27, -R4 ;  /* 0x800000041b177221 */ /* 0x020fe20000000000 */
[----:B------:R-:W-:Y:S01]  /*0bf0*/  FFMA.RM R6, R25, R10, 12582913 ;  /* 0x4b40000119067423 */ /* 0x000fe2000000400a */
[-C--:B------:R-:W-:Y:S01]  /*0c00*/  FFMA.SAT R25, R21, R8.reuse, 0.5 ;  /* 0x3f00000015197423 */ /* 0x080fe20000002008 */
[----:B------:R-:W-:Y:S01]  /*0c10*/  FFMA R12, R7, 1.4426950216293334961, -R12 ;  /* 0x3fb8aa3b070c7823 */ /* 0x000fe2000000080c */
[----:B------:R-:W-:Y:S01]  /*0c20*/  FFMA.SAT R27, R23, R8, 0.5 ;  /* 0x3f000000171b7423 */ /* 0x000fe20000002008 */
[----:B------:R-:W-:-:S02]  /*0c30*/  FADD R14, R6, -12583039 ;  /* 0xcb40007f060e7421 */ /* 0x000fc40000000000 */
[----:B------:R-:W-:Y:S01]  /*0c40*/  FFMA R12, R7, 1.925963033500011079e-08, R12 ;  /* 0x32a57060070c7823 */ /* 0x000fe2000000000c */
[-C--:B------:R-:W-:Y:S01]  /*0c50*/  FFMA.RM R7, R25, R10.reuse, 12582913 ;  /* 0x4b40000119077423 */ /* 0x080fe2000000400a */
[----:B------:R-:W-:Y:S01]  /*0c60*/  FADD R25, R11, -R4 ;  /* 0x800000040b197221 */ /* 0x000fe20000000000 */
[----:B------:R-:W-:Y:S01]  /*0c70*/  FFMA.RM R11, R27, R10, 12582913 ;  /* 0x4b4000011b0b7423 */ /* 0x000fe2000000400a */
[----:B------:R-:W-:Y:S01]  /*0c80*/  FFMA R14, R13, 1.4426950216293334961, -R14 ;  /* 0x3fb8aa3b0d0e7823 */ /* 0x000fe2000000080e */
[----:B------:R-:W-:Y:S01]  /*0c90*/  FADD R16, R7, -12583039 ;  /* 0xcb40007f07107421 */ /* 0x000fe20000000000 */
[----:B------:R-:W-:Y:S01]  /*0ca0*/  FFMA.SAT R29, R25, R8, 0.5 ;  /* 0x3f000000191d7423 */ /* 0x000fe20000002008 */
[----:B------:R-:W-:Y:S01]  /*0cb0*/  FADD R18, R11, -12583039 ;  /* 0xcb40007f0b127421 */ /* 0x000fe20000000000 */
[----:B------:R-:W-:Y:S01]  /*0cc0*/  FFMA R13, R13, 1.925963033500011079e-08, R14 ;  /* 0x32a570600d0d7823 */ /* 0x000fe2000000000e */
[----:B------:R-:W-:Y:S01]  /*0cd0*/  FADD R27, R19, -R4 ;  /* 0x80000004131b7221 */ /* 0x000fe20000000000 */
[----:B------:R-:W-:Y:S01]  /*0ce0*/  FFMA.RM R14, R29, R10, 12582913 ;  /* 0x4b4000011d0e7423 */ /* 0x000fe2000000400a */
[----:B------:R-:W-:Y:S01]  /*0cf0*/  FFMA R18, R23, 1.4426950216293334961, -R18 ;  /* 0x3fb8aa3b17127823 */ /* 0x000fe20000000812 */
[----:B------:R-:W0:Y:S01]  /*0d00*/  MUFU.EX2 R12, R12 ;  /* 0x0000000c000c7308 */ /* 0x000e220000000800 */
[----:B------:R-:W-:Y:S01]  /*0d10*/  FFMA R16, R21, 1.4426950216293334961, -R16 ;  /* 0x3fb8aa3b15107823 */ /* 0x000fe20000000810 */
[----:B------:R-:W-:Y:S01]  /*0d20*/  FADD R20, R14, -12583039 ;  /* 0xcb40007f0e147421 */ /* 0x000fe20000000000 */
[----:B------:R-:W-:Y:S01]  /*0d30*/  FFMA R18, R23, 1.925963033500011079e-08, R18 ;  /* 0x32a5706017127823 */ /* 0x000fe20000000012 */
[----:B------:R-:W-:Y:S01]  /*0d40*/  FFMA.SAT R19, R27, R8, 0.5 ;  /* 0x3f0000001b137423 */ /* 0x000fe20000002008 */
[----:B------:R-:W-:Y:S01]  /*0d50*/  FADD R23, R17, -R4 ;  /* 0x8000000411177221 */ /* 0x000fe20000000000 */
[----:B------:R-:W-:Y:S01]  /*0d60*/  FFMA R16, R21, 1.925963033500011079e-08, R16 ;  /* 0x32a5706015107823 */ /* 0x000fe20000000010 */
[----:B------:R-:W-:Y:S01]  /*0d70*/  FFMA R20, R25, 1.4426950216293334961, -R20 ;  /* 0x3fb8aa3b19147823 */ /* 0x000fe20000000814 */
[----:B------:R-:W-:Y:S01]  /*0d80*/  FFMA.RM R17, R19, R10, 12582913 ;  /* 0x4b40000113117423 */ /* 0x000fe2000000400a */
[----:B------:R-:W-:Y:S01]  /*0d90*/  FFMA.SAT R29, R23, R8, 0.5 ;  /* 0x3f000000171d7423 */ /* 0x000fe20000002008 */
[----:B------:R-:W-:Y:S01]  /*0da0*/  FADD R21, R15, -R4 ;  /* 0x800000040f157221 */ /* 0x000fe20000000000 */
[----:B------:R-:W1:Y:S01]  /*0db0*/  MUFU.EX2 R13, R13 ;  /* 0x0000000d000d7308 */ /* 0x000e620000000800 */
[----:B------:R-:W-:Y:S01]  /*0dc0*/  FFMA R19, R25, 1.925963033500011079e-08, R20 ;  /* 0x32a5706019137823 */ /* 0x000fe20000000014 */
[----:B------:R-:W-:Y:S01]  /*0dd0*/  FADD R22, R17, -12583039 ;  /* 0xcb40007f11167421 */ /* 0x000fe20000000000 */
[----:B------:R-:W-:Y:S01]  /*0de0*/  FFMA.RM R15, R29, R10, 12582913 ;  /* 0x4b4000011d0f7423 */ /* 0x000fe2000000400a */
[----:B------:R-:W-:Y:S01]  /*0df0*/  FFMA.SAT R25, R21, R8, 0.5 ;  /* 0x3f00000015197423 */ /* 0x000fe20000002008 */
[----:B------:R-:W-:Y:S01]  /*0e00*/  SHF.L.U32 R20, R9, 0x17, RZ ;  /* 0x0000001709147819 */ /* 0x000fe200000006ff */
[----:B------:R-:W-:Y:S01]  /*0e10*/  FFMA R22, R27, 1.4426950216293334961, -R22 ;  /* 0x3fb8aa3b1b167823 */ /* 0x000fe20000000816 */
[----:B------:R-:W-:Y:S01]  /*0e20*/  FADD R24, R15, -12583039 ;  /* 0xcb40007f0f187421 */ /* 0x000fe20000000000 */
[----:B------:R-:W2:Y:S01]  /*0e30*/  MUFU.EX2 R16, R16 ;  /* 0x0000001000107308 */ /* 0x000ea20000000800 */
[----:B------:R-:W-:Y:S01]  /*0e40*/  FFMA.RM R10, R25, R10, 12582913 ;  /* 0x4b400001190a7423 */ /* 0x000fe2000000400a */
[----:B0-----:R-:W-:Y:S01]  /*0e50*/  FFMA R12, R20, R12, R3 ;  /* 0x0000000c140c7223 */ /* 0x001fe20000000003 */
[----:B------:R-:W-:Y:S01]  /*0e60*/  FFMA R8, R27, 1.925963033500011079e-08, R22 ;  /* 0x32a570601b087823 */ /* 0x000fe20000000016 */
[----:B------:R-:W-:Y:S01]  /*0e70*/  FFMA R24, R23, 1.4426950216293334961, -R24 ;  /* 0x3fb8aa3b17187823 */ /* 0x000fe20000000818 */
[----:B------:R-:W-:Y:S01]  /*0e80*/  FADD R20, R10, -12583039 ;  /* 0xcb40007f0a147421 */ /* 0x000fe20000000000 */
[----:B------:R-:W-:-:S02]  /*0e90*/  SHF.L.U32 R9, R6, 0x17, RZ ;  /* 0x0000001706097819 */ /* 0x000fc400000006ff */
[----:B------:R-:W0:Y:S01]  /*0ea0*/  MUFU.EX2 R18, R18 ;  /* 0x0000001200127308 */ /* 0x000e220000000800 */
[----:B------:R-:W-:Y:S01]  /*0eb0*/  FFMA R24, R23, 1.925963033500011079e-08, R24 ;  /* 0x32a5706017187823 */ /* 0x000fe20000000018 */
[----:B------:R-:W-:Y:S01]  /*0ec0*/  FFMA R20, R21, 1.4426950216293334961, -R20 ;  /* 0x3fb8aa3b15147823 */ /* 0x000fe20000000814 */
[----:B------:R-:W-:Y:S01]  /*0ed0*/  SHF.L.U32 R6, R7, 0x17, RZ ;  /* 0x0000001707067819 */ /* 0x000fe200000006ff */
[----:B-1----:R-:W-:Y:S01]  /*0ee0*/  FFMA R9, R9, R13, R12 ;  /* 0x0000000d09097223 */ /* 0x002fe2000000000c */
[----:B------:R-:W-:Y:S01]  /*0ef0*/  SHF.L.U32 R12, R11, 0x17, RZ ;  /* 0x000000170b0c7819 */ /* 0x000fe200000006ff */
[----:B------:R-:W-:Y:S01]  /*0f00*/  FFMA R20, R21, 1.925963033500011079e-08, R20 ;  /* 0x32a5706015147823 */ /* 0x000fe20000000014 */
[----:B------:R-:W-:Y:S01]  /*0f10*/  SHF.L.U32 R3, R14, 0x17, RZ ;  /* 0x000000170e037819 */ /* 0x000fe200000006ff */
[----:B------:R-:W1:Y:S01]  /*0f20*/  MUFU.EX2 R19, R19 ;  /* 0x0000001300137308 */ /* 0x000e620000000800 */
[----:B--2---:R-:W-:Y:S01]  /*0f30*/  FFMA R9, R6, R16, R9 ;  /* 0x0000001006097223 */ /* 0x004fe20000000009 */
[----:B------:R-:W-:-:S02]  /*0f40*/  SHF.L.U32 R6, R17, 0x17, RZ ;  /* 0x0000001711067819 */ /* 0x000fc400000006ff */
[----:B------:R-:W-:-:S04]  /*0f50*/  SHF.L.U32 R10, R10, 0x17, RZ ;  /* 0x000000170a0a7819 */ /* 0x000fc800000006ff */
[----:B------:R-:W2:Y:S01]  /*0f60*/  MUFU.EX2 R8, R8 ;  /* 0x0000000800087308 */ /* 0x000ea20000000800 */
[----:B0-----:R-:W-:-:S07]  /*0f70*/  FFMA R12, R12, R18, R9 ;  /* 0x000000120c0c7223 */ /* 0x001fce0000000009 */
[----:B------:R-:W0:Y:S01]  /*0f80*/  MUFU.EX2 R24, R24 ;  /* 0x0000001800187308 */ /* 0x000e220000000800 */
[----:B-1----:R-:W-:Y:S01]  /*0f90*/  FFMA R3, R3, R19, R12 ;  /* 0x0000001303037223 */ /* 0x002fe2000000000c */
[----:B------:R-:W-:-:S06]  /*0fa0*/  SHF.L.U32 R12, R15, 0x17, RZ ;  /* 0x000000170f0c7819 */ /* 0x000fcc00000006ff */
[----:B------:R-:W1:Y:S01]  /*0fb0*/  MUFU.EX2 R20, R20 ;  /* 0x0000001400147308 */ /* 0x000e620000000800 */
[----:B--2---:R-:W-:-:S04]  /*0fc0*/  FFMA R3, R6, R8, R3 ;  /* 0x0000000806037223 */ /* 0x004fc80000000003 */
[----:B0-----:R-:W-:-:S04]  /*0fd0*/  FFMA R3, R12, R24, R3 ;  /* 0x000000180c037223 */ /* 0x001fc80000000003 */
[----:B-1----:R-:W-:Y:S01]  /*0fe0*/  FFMA R3, R10, R20, R3 ;  /* 0x000000140a037223 */ /* 0x002fe20000000003 */
[----:B------:R-:W-:Y:S06]  /*0ff0*/  BRA.U UP2, `(.L_x_8) ;  /* 0xfffffff9029c7547 */ /* 0x000fec000b83ffff */
.L_x_7:
        /* <DEDUP_REMOVED lines=11> */
[----:B------:R0:W5:Y:S01]  /*10b0*/  LDG.E R15, desc[UR10][R8.64+0xc] ;  /* 0x00000c0a080f7981 */ /* 0x000162000c1e1900 */
[----:B------:R-:W-:Y:S01]  /*10c0*/  MOV R12, 0x3bbb989d ;  /* 0x3bbb989d000c7802 */ /* 0x000fe20000000f00 */
[----:B------:R-:W-:Y:S01]  /*10d0*/  IMAD.MOV.U32 R14, RZ, RZ, 0x437c0000 ;  /* 0x437c0000ff0e7424 */ /* 0x000fe200078e00ff */
[----:B------:R-:W-:Y:S01]  /*10e0*/  UIADD3 UR4, UPT, UPT, UR4, 0x4, URZ ;  /* 0x0000000404047890 */ /* 0x000fe2000fffe0ff */
[----:B--2---:R-:W-:-:S04]  /*10f0*/  FADD R7, R5, -R4 ;  /* 0x8000000405077221 */ /* 0x004fc80000000000 */
[----:B------:R-:W-:Y:S01]  /*1100*/  FFMA.SAT R5, R7, R12, 0.5 ;  /* 0x3f00000007057423 */ /* 0x000fe2000000200c */
[----:B---3--:R-:W-:-:S03]  /*1110*/  FADD R11, R11, -R4 ;  /* 0x800000040b0b7221 */ /* 0x008fc60000000000 */
[----:B------:R-:W-:Y:S01]  /*1120*/  FFMA.RM R5, R5, R14, 12582913 ;  /* 0x4b40000105057423 */ /* 0x000fe2000000400e */
[----:B------:R-:W-:Y:S01]  /*1130*/  FFMA.SAT R6, R11, R12, 0.5 ;  /* 0x3f0000000b067423 */ /* 0x000fe2000000200c */
[--C-:B----4-:R-:W-:Y:S02]  /*1140*/  FADD R13, R13, -R4.reuse ;  /* 0x800000040d0d7221 */ /* 0x110fe40000000000 */
[----:B------:R-:W-:Y:S01]  /*1150*/  FADD R10, R5, -12583039 ;  /* 0xcb40007f050a7421 */ /* 0x000fe20000000000 */
[----:B------:R-:W-:Y:S01]  /*1160*/  FFMA.RM R6, R6, R14, 12582913 ;  /* 0x4b40000106067423 */ /* 0x000fe2000000400e */
[----:B0-----:R-:W-:Y:S01]  /*1170*/  FFMA.SAT R9, R13, R12, 0.5 ;  /* 0x3f0000000d097423 */ /* 0x001fe2000000200c */
[----:B-----5:R-:W-:Y:S01]  /*1180*/  FADD R15, R15, -R4 ;  /* 0x800000040f0f7221 */ /* 0x020fe20000000000 */
[----:B------:R-:W-:Y:S01]  /*1190*/  FFMA R10, R7, 1.4426950216293334961, -R10 ;  /* 0x3fb8aa3b070a7823 */ /* 0x000fe2000000080a */
[----:B------:R-:W-:-:S03]  /*11a0*/  FADD R8, R6, -12583039 ;  /* 0xcb40007f06087421 */ /* 0x000fc60000000000 */
[----:B------:R-:W-:Y:S01]  /*11b0*/  FFMA R10, R7, 1.925963033500011079e-08, R10 ;  /* 0x32a57060070a7823 */ /* 0x000fe2000000000a */
[----:B------:R-:W-:Y:S01]  /*11c0*/  FFMA.RM R7, R9, R14, 12582913 ;  /* 0x4b40000109077423 */ /* 0x000fe2000000400e */
[----:B------:R-:W-:Y:S01]  /*11d0*/  FFMA.SAT R9, R15, R12, 0.5 ;  /* 0x3f0000000f097423 */ /* 0x000fe2000000200c */
[----:B------:R-:W-:Y:S02]  /*11e0*/  FFMA R8, R11, 1.4426950216293334961, -R8 ;  /* 0x3fb8aa3b0b087823 */ /* 0x000fe40000000808 */
[----:B------:R-:W-:Y:S01]  /*11f0*/  FADD R12, R7, -12583039 ;  /* 0xcb40007f070c7421 */ /* 0x000fe20000000000 */
[----:B------:R-:W-:Y:S01]  /*1200*/  FFMA.RM R9, R9, R14, 12582913 ;  /* 0x4b40000109097423 */ /* 0x000fe2000000400e */
[----:B------:R-:W-:Y:S01]  /*1210*/  FFMA R11, R11, 1.925963033500011079e-08, R8 ;  /* 0x32a570600b0b7823 */ /* 0x000fe20000000008 */
[----:B------:R-:W0:Y:S01]  /*1220*/  MUFU.EX2 R10, R10 ;  /* 0x0000000a000a7308 */ /* 0x000e220000000800 */
[----:B------:R-:W-:Y:S01]  /*1230*/  FFMA R12, R13, 1.4426950216293334961, -R12 ;  /* 0x3fb8aa3b0d0c7823 */ /* 0x000fe2000000080c */
[----:B------:R-:W-:-:S03]  /*1240*/  FADD R8, R9, -12583039 ;  /* 0xcb40007f09087421 */ /* 0x000fc60000000000 */
[----:B------:R-:W-:Y:S01]  /*1250*/  FFMA R12, R13, 1.925963033500011079e-08, R12 ;  /* 0x32a570600d0c7823 */ /* 0x000fe2000000000c */
[C---:B------:R-:W-:Y:S02]  /*1260*/  FFMA R8, R15.reuse, 1.4426950216293334961, -R8 ;  /* 0x3fb8aa3b0f087823 */ /* 0x040fe40000000808 */
[----:B------:R-:W1:Y:S02]  /*1270*/  MUFU.EX2 R11, R11 ;  /* 0x0000000b000b7308 */ /* 0x000e640000000800 */
[----:B------:R-:W-:Y:S01]  /*1280*/  FFMA R15, R15, 1.925963033500011079e-08, R8 ;  /* 0x32a570600f0f7823 */ /* 0x000fe20000000008 */
[----:B------:R-:W-:Y:S02]  /*1290*/  SHF.L.U32 R8, R5, 0x17, RZ ;  /* 0x0000001705087819 */ /* 0x000fe400000006ff */
[----:B------:R-:W-:Y:S02]  /*12a0*/  SHF.L.U32 R5, R6, 0x17, RZ ;  /* 0x0000001706057819 */ /* 0x000fe400000006ff */
[----:B------:R-:W-:Y:S01]  /*12b0*/  SHF.L.U32 R6, R7, 0x17, RZ ;  /* 0x0000001707067819 */ /* 0x000fe200000006ff */
[----:B------:R-:W2:Y:S01]  /*12c0*/  MUFU.EX2 R12, R12 ;  /* 0x0000000c000c7308 */ /* 0x000ea20000000800 */
[----:B0-----:R-:W-:-:S07]  /*12d0*/  FFMA R8, R8, R10, R3 ;  /* 0x0000000a08087223 */ /* 0x001fce0000000003 */
[----:B------:R-:W0:Y:S01]  /*12e0*/  MUFU.EX2 R15, R15 ;  /* 0x0000000f000f7308 */ /* 0x000e220000000800 */
[----:B-1----:R-:W-:Y:S01]  /*12f0*/  FFMA R5, R5, R11, R8 ;  /* 0x0000000b05057223 */ /* 0x002fe20000000008 */
[----:B------:R-:W-:-:S03]  /*1300*/  SHF.L.U32 R8, R9, 0x17, RZ ;  /* 0x0000001709087819 */ /* 0x000fc600000006ff */
[----:B--2---:R-:W-:-:S04]  /*1310*/  FFMA R5, R6, R12, R5 ;  /* 0x0000000c06057223 */ /* 0x004fc80000000005 */
[----:B0-----:R-:W-:-:S07]  /*1320*/  FFMA R3, R8, R15, R5 ;  /* 0x0000000f08037223 */ /* 0x001fce0000000005 */
.L_x_9:
[----:B------:R-:W-:Y:S05]  /*1330*/  BRA.U !UP2, `(.L_x_6) ;  /* 0x000000010ab87547 */ /* 0x000fea000b800000 */
[----:B------:R-:W-:Y:S02]  /*1340*/  UISETP.NE.AND UP1, UPT, UR6, 0x1, UPT ;  /* 0x000000010600788c */ /* 0x000fe4000bf25270 */
[----:B------:R-:W-:-:S04]  /*1350*/  ULOP3.LUT UR5, UR7, 0x1, URZ, 0xc0, !UPT ;  /* 0x0000000107057892 */ /* 0x000fc8000f8ec0ff */
[----:B------:R-:W-:-:S03]  /*1360*/  UISETP.NE.U32.AND UP2, UPT, UR5, 0x1, UPT ;  /* 0x000000010500788c */ /* 0x000fc6000bf45070 */
[----:B------:R-:W-:Y:S08]  /*1370*/  BRA.U !UP1, `(.L_x_10) ;  /* 0x0000000109687547 */ /* 0x000ff0000b800000 */
[----:B------:R-:W0:Y:S01]  /*1380*/  LDC.64 R6, c[0x0][0x380] ;  /* 0x0000e000ff067b82 */ /* 0x000e220000000a00 */
[----:B------:R-:W-:-:S05]  /*1390*/  IADD3 R5, PT, PT, R0, UR4, RZ ;  /* 0x0000000400057c10 */ /* 0x000fca000fffe0ff */
[----:B0-----:R-:W-:-:S05]  /*13a0*/  IMAD.WIDE R6, R5, 0x4, R6 ;  /* 0x0000000405067825 */ /* 0x001fca00078e0206 */
[----:B------:R-:W2:Y:S04]  /*13b0*/  LDG.E R5, desc[UR10][R6.64] ;  /* 0x0000000a06057981 */ /* 0x000ea8000c1e1900 */
[----:B------:R-:W3:Y:S01]  /*13c0*/  LDG.E R11, desc[UR10][R6.64+0x4] ;  /* 0x0000040a060b7981 */ /* 0x000ee2000c1e1900 */
[----:B------:R-:W-:Y:S01]  /*13d0*/  HFMA2 R8, -RZ, RZ, 0.96630859375, -0.0022525787353515625 ;  /* 0x3bbb989dff087431 */ /* 0x000fe200000001ff */
[----:B------:R-:W-:Y:S01]  /*13e0*/  MOV R10, 0x437c0000 ;  /* 0x437c0000000a7802 */ /* 0x000fe20000000f00 */
[----:B------:R-:W-:Y:S01]  /*13f0*/  UIADD3 UR4, UPT, UPT, UR4, 0x2, URZ ;  /* 0x0000000204047890 */ /* 0x000fe2000fffe0ff */
[----:B--2---:R-:W-:-:S04]  /*1400*/  FADD R5, R5, -R4 ;  /* 0x8000000405057221 */ /* 0x004fc80000000000 */
[----:B------:R-:W-:Y:S01]  /*1410*/  FFMA.SAT R9, R5, R8, 0.5 ;  /* 0x3f00000005097423 */ /* 0x000fe20000002008 */
[----:B---3--:R-:W-:-:S03]  /*1420*/  FADD R11, R11, -R4 ;  /* 0x800000040b0b7221 */ /* 0x008fc60000000000 */
[----:B------:R-:W-:Y:S01]  /*1430*/  FFMA.RM R9, R9, R10, 12582913 ;  /* 0x4b40000109097423 */ /* 0x000fe2000000400a */
[----:B------:R-:W-:-:S03]  /*1440*/  FFMA.SAT R13, R11, R8, 0.5 ;  /* 0x3f0000000b0d7423 */ /* 0x000fc60000002008 */
[----:B------:R-:W-:Y:S01]  /*1450*/  FADD R8, R9, -12583039 ;  /* 0xcb40007f09087421 */ /* 0x000fe20000000000 */
[----:B------:R-:W-:-:S03]  /*1460*/  FFMA.RM R13, R13, R10, 12582913 ;  /* 0x4b4000010d0d7423 */ /* 0x000fc6000000400a */
[----:B------:R-:W-:Y:S01]  /*1470*/  FFMA R8, R5, 1.4426950216293334961, -R8 ;  /* 0x3fb8aa3b05087823 */ /* 0x000fe20000000808 */
[C---:B------:R-:W-:Y:S01]  /*1480*/  FADD R6, R13.reuse, -12583039 ;  /* 0xcb40007f0d067421 */ /* 0x040fe20000000000 */
[----:B------:R-:W-:Y:S02]  /*1490*/  SHF.L.U32 R10, R13, 0x17, RZ ;  /* 0x000000170d0a7819 */ /* 0x000fe400000006ff */
[----:B------:R-:W-:Y:S01]  /*14a0*/  FFMA R8, R5, 1.925963033500011079e-08, R8 ;  /* 0x32a5706005087823 */ /* 0x000fe20000000008 */
[----:B------:R-:W-:-:S04]  /*14b0*/  FFMA R6, R11, 1.4426950216293334961, -R6 ;  /* 0x3fb8aa3b0b067823 */ /* 0x000fc80000000806 */
[----:B------:R-:W-:Y:S01]  /*14c0*/  FFMA R11, R11, 1.925963033500011079e-08, R6 ;  /* 0x32a570600b0b7823 */ /* 0x000fe20000000006 */
[----:B------:R-:W0:Y:S01]  /*14d0*/  MUFU.EX2 R8, R8 ;  /* 0x0000000800087308 */ /* 0x000e220000000800 */
[----:B------:R-:W-:-:S07]  /*14e0*/  SHF.L.U32 R6, R9, 0x17, RZ ;  /* 0x0000001709067819 */ /* 0x000fce00000006ff */
[----:B------:R-:W1:Y:S01]  /*14f0*/  MUFU.EX2 R11, R11 ;  /* 0x0000000b000b7308 */ /* 0x000e620000000800 */
[----:B0-----:R-:W-:-:S04]  /*1500*/  FFMA R3, R6, R8, R3 ;  /* 0x0000000806037223 */ /* 0x001fc80000000003 */
[----:B-1----:R-:W-:-:S07]  /*1510*/  FFMA R3, R10, R11, R3 ;  /* 0x0000000b0a037223 */ /* 0x002fce0000000003 */
.L_x_10:
[----:B------:R-:W-:Y:S05]  /*1520*/  BRA.U UP2, `(.L_x_6) ;  /* 0x00000001023c7547 */ /* 0x000fea000b800000 */
[----:B------:R-:W0:Y:S01]  /*1530*/  LDC.64 R6, c[0x0][0x380] ;  /* 0x0000e000ff067b82 */ /* 0x000e220000000a00 */
[----:B------:R-:W-:-:S05]  /*1540*/  IADD3 R5, PT, PT, R0, UR4, RZ ;  /* 0x0000000400057c10 */ /* 0x000fca000fffe0ff */
[----:B0-----:R-:W-:-:S06]  /*1550*/  IMAD.WIDE R6, R5, 0x4, R6 ;  /* 0x0000000405067825 */ /* 0x001fcc00078e0206 */
[----:B------:R-:W2:Y:S01]  /*1560*/  LDG.E R7, desc[UR10][R6.64] ;  /* 0x0000000a06077981 */ /* 0x000ea2000c1e1900 */
[----:B------:R-:W-:Y:S01]  /*1570*/  HFMA2 R5, -RZ, RZ, 0.96630859375, -0.0022525787353515625 ;  /* 0x3bbb989dff057431 */ /* 0x000fe200000001ff */
[----:B------:R-:W-:Y:S01]  /*1580*/  MOV R8, 0x437c0000 ;  /* 0x437c000000087802 */ /* 0x000fe20000000f00 */
[----:B--2---:R-:W-:-:S04]  /*1590*/  FADD R0, R7, -R4 ;  /* 0x8000000407007221 */ /* 0x004fc80000000000 */
[----:B------:R-:W-:-:S04]  /*15a0*/  FFMA.SAT R5, R0, R5, 0.5 ;  /* 0x3f00000000057423 */ /* 0x000fc80000002005 */
[----:B------:R-:W-:-:S04]  /*15b0*/  FFMA.RM R5, R5, R8, 12582913 ;  /* 0x4b40000105057423 */ /* 0x000fc80000004008 */
[----:B------:R-:W-:-:S04]  /*15c0*/  FADD R9, R5, -12583039 ;  /* 0xcb40007f05097421 */ /* 0x000fc80000000000 */
[----:B------:R-:W-:-:S04]  /*15d0*/  FFMA R9, R0, 1.4426950216293334961, -R9 ;  /* 0x3fb8aa3b00097823 */ /* 0x000fc80000000809 */
[----:B------:R-:W-:Y:S01]  /*15e0*/  FFMA R9, R0, 1.925963033500011079e-08, R9 ;  /* 0x32a5706000097823 */ /* 0x000fe20000000009 */
[----:B------:R-:W-:-:S05]  /*15f0*/  SHF.L.U32 R0, R5, 0x17, RZ ;  /* 0x0000001705007819 */ /* 0x000fca00000006ff */
[----:B------:R-:W0:Y:S02]  /*1600*/  MUFU.EX2 R9, R9 ;  /* 0x0000000900097308 */ /* 0x000e240000000800 */
[----:B0-----:R-:W-:-:S07]  /*1610*/  FFMA R3, R0, R9, R3 ;  /* 0x0000000900037223 */ /* 0x001fce0000000003 */
.L_x_6:
[----:B------:R-:W-:Y:S01]  /*1620*/  MOV R18, RZ ;  /* 0x000000ff00127202 */ /* 0x000fe20000000f00 */
[----:B------:R-:W-:Y:S06]  /*1630*/  BRA.U !UP0, `(.L_x_11) ;  /* 0x0000000d08347547 */ /* 0x000fec000b800000 */
[----:B------:R-:W0:Y:S02]  /*1640*/  LDC.64 R6, c[0x0][0x388] ;  /* 0x0000e200ff067b82 */ /* 0x000e240000000a00 */
[----:B0-----:R-:W-:-:S05]  /*1650*/  IMAD.WIDE R6, R2, 0x4, R6 ;  /* 0x0000000402067825 */ /* 0x001fca00078e0206 */
[----:B------:R0:W5:Y:S01]  /*1660*/  LDG.E R5, desc[UR10][R6.64] ;  /* 0x0000000a06057981 */ /* 0x000162000c1e1900 */
[----:B------:R-:W-:Y:S01]  /*1670*/  UISETP.NE.AND UP0, UPT, UR7, 0x1, UPT ;  /* 0x000000010700788c */ /* 0x000fe2000bf05270 */
[----:B------:R-:W-:Y:S02]  /*1680*/  HFMA2 R18, -RZ, RZ, 0, 0 ;  /* 0x00000000ff127431 */ /* 0x000fe400000001ff */
[----:B------:R-:W-:Y:S01]  /*1690*/  IMAD R14, R2, UR7, RZ ;  /* 0x00000007020e7c24 */ /* 0x000fe2000f8e02ff */
[----:B------:R-:W-:-:S05]  /*16a0*/  UMOV UR4, URZ ;  /* 0x000000ff00047c82 */ /* 0x000fca0008000000 */
[----:B0-----:R-:W-:Y:S05]  /*16b0*/  BRA.U !UP0, `(.L_x_12) ;  /* 0x0000000908087547 */ /* 0x001fea000b800000 */
[----:B------:R-:W0:Y:S01]  /*16c0*/  LDC.64 R6, c[0x0][0x380] ;  /* 0x0000e000ff067b82 */ /* 0x000e220000000a00 */
[----:B-----5:R-:W-:Y:S01]  /*16d0*/  IADD3 R22, PT, PT, -R5, RZ, RZ ;  /* 0x000000ff05167210 */ /* 0x020fe20007ffe1ff */
[----:B------:R-:W-:Y:S01]  /*16e0*/  ULOP3.LUT UR4, UR7, 0x7ffffffe, URZ, 0xc0, !UPT ;  /* 0x7ffffffe07047892 */ /* 0x000fe2000f8ec0ff */
[----:B------:R-:W-:Y:S01]  /*16f0*/  MOV R18, RZ ;  /* 0x000000ff00127202 */ /* 0x000fe20000000f00 */
[----:B------:R-:W-:Y:S01]  /*1700*/  UMOV UR5, URZ ;  /* 0x000000ff00057c82 */ /* 0x000fe20008000000 */
[----:B------:R-:W-:-:S03]  /*1710*/  MOV R15, R14 ;  /* 0x0000000e000f7202 */ /* 0x000fc60000000f00 */
[----:B------:R-:W1:Y:S06]  /*1720*/  LDC.64 R8, c[0x0][0x398] ;  /* 0x0000e600ff087b82 */ /* 0x000e6c0000000a00 */
.L_x_21:
[----:B0-----:R-:W-:-:S05]  /*1730*/  IMAD.WIDE R10, R15, 0x4, R6 ;  /* 0x000000040f0a7825 */ /* 0x001fca00078e0206 */
[----:B------:R-:W2:Y:S01]  /*1740*/  LDG.E R13, desc[UR10][R10.64] ;  /* 0x0000000a0a0d7981 */ /* 0x000ea2000c1e1900 */
[----:B------:R-:W-:Y:S01]  /*1750*/  HFMA2 R0, -RZ, RZ, 0.96630859375, -0.0022525787353515625 ;  /* 0x3bbb989dff007431 */ /* 0x000fe200000001ff */
[----:B------:R-:W-:Y:S01]  /*1760*/  MOV R17, 0x437c0000 ;  /* 0x437c000000117802 */ /* 0x000fe20000000f00 */
[----:B------:R-:W0:Y:S01]  /*1770*/  MUFU.RCP R16, R3 ;  /* 0x0000000300107308 */ /* 0x000e220000001000 */
[----:B------:R-:W-:Y:S01]  /*1780*/  BSSY.RECONVERGENT B0, `(.L_x_13) ;  /* 0x0000014000007945 */ /* 0x000fe20003800200 */
[----:B--2---:R-:W-:-:S04]  /*1790*/  FADD R13, R13, -R4 ;  /* 0x800000040d0d7221 */ /* 0x004fc80000000000 */
[----:B------:R-:W-:-:S04]  /*17a0*/  FFMA.SAT R0, R13, R0, 0.5 ;  /* 0x3f0000000d007423 */ /* 0x000fc80000002000 */
[----:B------:R-:W-:Y:S01]  /*17b0*/  FFMA.RM R0, R0, R17, 12582913 ;  /* 0x4b40000100007423 */ /* 0x000fe20000004011 */
[----:B0-----:R-:W-:-:S03]  /*17c0*/  FFMA R17, R16, -R3, 1 ;  /* 0x3f80000010117423 */ /* 0x001fc60000000803 */
[C---:B------:R-:W-:Y:S01]  /*17d0*/  FADD R12, R0.reuse, -12583039 ;  /* 0xcb40007f000c7421 */ /* 0x040fe20000000000 */
[----:B------:R-:W-:Y:S02]  /*17e0*/  IMAD.SHL.U32 R0, R0, 0x800000, RZ ;  /* 0x0080000000007824 */ /* 0x000fe400078e00ff */
[----:B------:R-:W-:Y:S01]  /*17f0*/  FFMA R17, R16, R17, R16 ;  /* 0x0000001110117223 */ /* 0x000fe20000000010 */
[----:B------:R-:W-:-:S04]  /*1800*/  FFMA R12, R13, 1.4426950216293334961, -R12 ;  /* 0x3fb8aa3b0d0c7823 */ /* 0x000fc8000000080c */
[----:B------:R-:W-:-:S04]  /*1810*/  FFMA R12, R13, 1.925963033500011079e-08, R12 ;  /* 0x32a570600d0c7823 */ /* 0x000fc8000000000c */
[----:B------:R-:W0:Y:S02]  /*1820*/  MUFU.EX2 R13, R12 ;  /* 0x0000000c000d7308 */ /* 0x000e240000000800 */
[----:B0-----:R-:W-:-:S06]  /*1830*/  FMUL R0, R0, R13 ;  /* 0x0000000d00007220 */ /* 0x001fcc0000400000 */
[----:B------:R-:W0:Y:S01]  /*1840*/  FCHK P0, R0, R3 ;  /* 0x0000000300007302 */ /* 0x000e220000000000 */
[----:B------:R-:W-:-:S04]  /*1850*/  FFMA R16, R0, R17, RZ ;  /* 0x0000001100107223 */ /* 0x000fc800000000ff */
[----:B------:R-:W-:-:S04]  /*1860*/  FFMA R19, R16, -R3, R0 ;  /* 0x8000000310137223 */ /* 0x000fc80000000000 */
[----:B------:R-:W-:Y:S01]  /*1870*/  FFMA R19, R17, R19, R16 ;  /* 0x0000001311137223 */ /* 0x000fe20000000010 */
[----:B0-----:R-:W-:Y:S06]  /*1880*/  @!P0 BRA `(.L_x_14) ;  /* 0x00000000000c8947 */ /* 0x001fec0003800000 */
[----:B------:R-:W-:-:S07]  /*1890*/  MOV R16, 0x18b0 ;  /* 0x000018b000107802 */ /* 0x000fce0000000f00 */
[----:B-1----:R-:W-:Y:S05]  /*18a0*/  CALL.REL.NOINC `($__internal_0_$__cuda_sm3x_div_rn_noftz_f32_slowpath) ;  /* 0x0000000800a87944 */ /* 0x002fea0003c00000 */
[----:B------:R-:W-:-:S07]  /*18b0*/  MOV R19, R0 ;  /* 0x0000000000137202 */ /* 0x000fce0000000f00 */
.L_x_14:
[----:B------:R-:W-:Y:S05]  /*18c0*/  BSYNC.RECONVERGENT B0 ;  /* 0x0000000000007941 */ /* 0x000fea0003800200 */
.L_x_13:
[----:B-1----:R-:W-:-:S05]  /*18d0*/  IMAD.WIDE R12, R15, 0x4, R8 ;  /* 0x000000040f0c7825 */ /* 0x002fca00078e0208 */
[----:B------:R0:W-:Y:S04]  /*18e0*/  STG.E desc[UR10][R12.64], R19 ;  /* 0x000000130c007986 */ /* 0x0001e8000c10190a */
[----:B------:R-:W2:Y:S01]  /*18f0*/  LDG.E R11, desc[UR10][R10.64+0x4] ;  /* 0x0000040a0a0b7981 */ /* 0x000ea2000c1e1900 */
[----:B------:R-:W-:Y:S01]  /*1900*/  HFMA2 R17, -RZ, RZ, 0.96630859375, -0.0022525787353515625 ;  /* 0x3bbb989dff117431 */ /* 0x000fe200000001ff */
[----:B------:R-:W-:Y:S01]  /*1910*/  MOV R21, 0x437c0000 ;  /* 0x437c000000157802 */ /* 0x000fe20000000f00 */
[----:B------:R-:W1:Y:S01]  /*1920*/  MUFU.RCP R24, R3 ;  /* 0x0000000300187308 */ /* 0x000e620000001000 */
[----:B------:R-:W-:Y:S01]  /*1930*/  ISETP.NE.AND P1, PT, R22, RZ, PT ;  /* 0x000000ff1600720c */ /* 0x000fe20003f25270 */
[----:B------:R-:W-:Y:S01]  /*1940*/  UIADD3 UR6, UPT, UPT, UR5, 0x1, URZ ;  /* 0x0000000105067890 */ /* 0x000fe2000fffe0ff */
[----:B------:R-:W-:Y:S01]  /*1950*/  BSSY.RECONVERGENT B0, `(.L_x_15) ;  /* 0x000002b000007945 */ /* 0x000fe20003800200 */
[----:B--2---:R-:W-:Y:S01]  /*1960*/  FADD R0, R11, -R4 ;  /* 0x800000040b007221 */ /* 0x004fe20000000000 */
[----:B-1----:R-:W-:-:S03]  /*1970*/  FFMA R11, R24, -R3, 1 ;  /* 0x3f800000180b7423 */ /* 0x002fc60000000803 */
[----:B------:R-:W-:-:S04]  /*1980*/  FFMA.SAT R16, R0, R17, 0.5 ;  /* 0x3f00000000107423 */ /* 0x000fc80000002011 */
[----:B------:R-:W-:-:S04]  /*1990*/  FFMA.RM R16, R16, R21, 12582913 ;  /* 0x4b40000110107423 */ /* 0x000fc80000004015 */
[C---:B------:R-:W-:Y:S01]  /*19a0*/  FADD R17, R16.reuse, -12583039 ;  /* 0xcb40007f10117421 */ /* 0x040fe20000000000 */
[----:B------:R-:W-:-:S03]  /*19b0*/  SHF.L.U32 R10, R16, 0x17, RZ ;  /* 0x00000017100a7819 */ /* 0x000fc600000006ff */
[----:B------:R-:W-:-:S04]  /*19c0*/  FFMA R17, R0, 1.4426950216293334961, -R17 ;  /* 0x3fb8aa3b00117823 */ /* 0x000fc80000000811 */
[----:B------:R-:W-:Y:S01]  /*19d0*/  FFMA R20, R0, 1.925963033500011079e-08, R17 ;  /* 0x32a5706000147823 */ /* 0x000fe20000000011 */
[----:B------:R-:W-:-:S03]  /*19e0*/  FFMA R0, R24, R11, R24 ;  /* 0x0000000b18007223 */ /* 0x000fc60000000018 */
[----:B------:R-:W1:Y:S02]  /*19f0*/  MUFU.EX2 R17, R20 ;  /* 0x0000001400117308 */ /* 0x000e640000000800 */
[----:B-1----:R-:W-:-:S06]  /*1a00*/  FMUL R10, R10, R17 ;  /* 0x000000110a0a7220 */ /* 0x002fcc0000400000 */
[----:B------:R0:W1:Y:S01]  /*1a10*/  FCHK P0, R10, R3 ;  /* 0x000000030a007302 */ /* 0x0000620000000000 */
[----:B------:R-:W-:-:S04]  /*1a20*/  FFMA R17, R0, R10, RZ ;  /* 0x0000000a00117223 */ /* 0x000fc800000000ff */
[----:B------:R-:W-:Y:S01]  /*1a30*/  FFMA R11, R17, -R3, R10 ;  /* 0x80000003110b7223 */ /* 0x000fe2000000000a */
[----:B------:R-:W-:Y:S06]  /*1a40*/  @P1 BRA `(.L_x_16) ;  /* 0x00000000006c1947 */ /* 0x000fec0003800000 */
[----:B------:R-:W-:Y:S01]  /*1a50*/  FADD R16, R19, 1.00000001335143196e-10 ;  /* 0x2edbe6ff13107421 */ /* 0x000fe20000000000 */
[----:B------:R-:W-:-:S04]  /*1a60*/  MOV R21, 0x3e055027 ;  /* 0x3e05502700157802 */ /* 0x000fc80000000f00 */
[----:B------:R-:W-:-:S04]  /*1a70*/  FSETP.GEU.AND P1, PT, R16, 1.175494350822287508e-38, PT ;  /* 0x008000001000780b */ /* 0x000fc80003f2e000 */
[----:B------:R-:W-:-:S09]  /*1a80*/  FSEL R20, RZ, -23, P1 ;  /* 0xc1b80000ff147808 */ /* 0x000fd20000800000 */
[----:B------:R-:W-:-:S05]  /*1a90*/  @!P1 FMUL R16, R16, 8388608 ;  /* 0x4b00000010109820 */ /* 0x000fca0000400000 */
[C---:B0-----:R-:W-:Y:S02]  /*1aa0*/  IADD3 R19, PT, PT, R16.reuse, -0x3f2aaaab, RZ ;  /* 0xc0d5555510137810 */ /* 0x041fe40007ffe0ff */
[C---:B------:R-:W-:Y:S02]  /*1ab0*/  ISETP.GT.U32.AND P1, PT, R16.reuse, 0x7f7fffff, PT ;  /* 0x7f7fffff1000780c */ /* 0x040fe40003f24070 */
[----:B------:R-:W-:Y:S02]  /*1ac0*/  LOP3.LUT R19, R19, 0xff800000, RZ, 0xc0, !PT ;  /* 0xff80000013137812 */ /* 0x000fe400078ec0ff */
[C---:B------:R-:W-:Y:S02]  /*1ad0*/  FSETP.NEU.AND P2, PT, R16.reuse, RZ, PT ;  /* 0x000000ff1000720b */ /* 0x040fe40003f4d000 */
[-C--:B------:R-:W-:Y:S02]  /*1ae0*/  IADD3 R18, PT, PT, R16, -R19.reuse, RZ ;  /* 0x8000001310127210 */ /* 0x080fe40007ffe0ff */
[----:B------:R-:W-:-:S03]  /*1af0*/  I2FP.F32.S32 R19, R19 ;  /* 0x0000001300137245 */ /* 0x000fc60000201400 */
[----:B------:R-:W-:Y:S02]  /*1b00*/  FADD R18, R18, -1 ;  /* 0xbf80000012127421 */ /* 0x000fe40000000000 */
[----:B------:R-:W-:Y:S02]  /*1b10*/  FFMA R19, R19, 1.1920928955078125e-07, R20 ;  /* 0x3400000013137823 */ /* 0x000fe40000000014 */
[----:B------:R-:W-:-:S04]  /*1b20*/  FFMA R21, R18, -R21, 0.14084610342979431152 ;  /* 0x3e1039f612157423 */ /* 0x000fc80000000815 */
[----:B------:R-:W-:-:S04]  /*1b30*/  FFMA R21, R18, R21, -0.12148627638816833496 ;  /* 0xbdf8cdcc12157423 */ /* 0x000fc80000000015 */
[----:B------:R-:W-:-:S04]  /*1b40*/  FFMA R21, R18, R21, 0.13980610668659210205 ;  /* 0x3e0f295512157423 */ /* 0x000fc80000000015 */
[----:B------:R-:W-:-:S04]  /*1b50*/  FFMA R21, R18, R21, -0.16684235632419586182 ;  /* 0xbe2ad8b912157423 */ /* 0x000fc80000000015 */
[----:B------:R-:W-:-:S04]  /*1b60*/  FFMA R21, R18, R21, 0.20012299716472625732 ;  /* 0x3e4ced0b12157423 */ /* 0x000fc80000000015 */
[----:B------:R-:W-:-:S04]  /*1b70*/  FFMA R21, R18, R21, -0.24999669194221496582 ;  /* 0xbe7fff2212157423 */ /* 0x000fc80000000015 */
[----:B------:R-:W-:-:S04]  /*1b80*/  FFMA R21, R18, R21, 0.33333182334899902344 ;  /* 0x3eaaaa7812157423 */ /* 0x000fc80000000015 */
[----:B------:R-:W-:-:S04]  /*1b90*/  FFMA R21, R18, R21, -0.5 ;  /* 0xbf00000012157423 */ /* 0x000fc80000000015 */
[----:B------:R-:W-:-:S04]  /*1ba0*/  FMUL R21, R18, R21 ;  /* 0x0000001512157220 */ /* 0x000fc80000400000 */
[----:B------:R-:W-:Y:S01]  /*1bb0*/  FFMA R18, R18, R21, R18 ;  /* 0x0000001512127223 */ /* 0x000fe20000000012 */
[----:B------:R-:W-:-:S03]  /*1bc0*/  MOV R21, 0x7f800000 ;  /* 0x7f80000000157802 */ /* 0x000fc60000000f00 */
[----:B------:R-:W-:Y:S02]  /*1bd0*/  FFMA R18, R19, 0.69314718246459960938, R18 ;  /* 0x3f31721813127823 */ /* 0x000fe40000000012 */
[----:B------:R-:W-:-:S05]  /*1be0*/  @P1 FFMA R18, R16, R21, +INF ;  /* 0x7f80000010121423 */ /* 0x000fca0000000015 */
[----:B------:R-:W-:-:S07]  /*1bf0*/  FSEL R18, -R18, +INF , P2 ;  /* 0x7f80000012127808 */ /* 0x000fce0001000100 */
.L_x_16:
[----:B------:R-:W-:Y:S05]  /*1c00*/  BSYNC.RECONVERGENT B0 ;  /* 0x0000000000007941 */ /* 0x000fea0003800200 */
.L_x_15:
[----:B------:R-:W-:Y:S01]  /*1c10*/  BSSY.RECONVERGENT B0, `(.L_x_17) ;  /* 0x0000007000007945 */ /* 0x000fe20003800200 */
[----:B------:R-:W-:-:S03]  /*1c20*/  FFMA R11, R0, R11, R17 ;  /* 0x0000000b000b7223 */ /* 0x000fc60000000011 */
[----:B-1----:R-:W-:Y:S05]  /*1c30*/  @!P0 BRA `(.L_x_18) ;  /* 0x0000000000108947 */ /* 0x002fea0003800000 */
[----:B------:R-:W-:Y:S02]  /*1c40*/  MOV R0, R10 ;  /* 0x0000000a00007202 */ /* 0x000fe40000000f00 */
[----:B------:R-:W-:-:S07]  /*1c50*/  MOV R16, 0x1c70 ;  /* 0x00001c7000107802 */ /* 0x000fce0000000f00 */
[----:B0-----:R-:W-:Y:S05]  /*1c60*/  CALL.REL.NOINC `($__internal_0_$__cuda_sm3x_div_rn_noftz_f32_slowpath) ;  /* 0x0000000400b87944 */ /* 0x001fea0003c00000 */
[----:B------:R-:W-:-:S07]  /*1c70*/  MOV R11, R0 ;  /* 0x00000000000b7202 */ /* 0x000fce0000000f00 */
.L_x_18:
[----:B------:R-:W-:Y:S05]  /*1c80*/  BSYNC.RECONVERGENT B0 ;  /* 0x0000000000007941 */ /* 0x000fea0003800200 */
.L_x_17:
[----:B------:R1:W-:Y:S01]  /*1c90*/  STG.E desc[UR10][R12.64+0x4], R11 ;  /* 0x0000040b0c007986 */ /* 0x0003e2000c10190a */
[----:B------:R-:W-:Y:S01]  /*1ca0*/  ISETP.NE.AND P0, PT, R5, UR6, PT ;  /* 0x0000000605007c0c */ /* 0x000fe2000bf05270 */
[----:B------:R-:W-:-:S12]  /*1cb0*/  BSSY.RECONVERGENT B0, `(.L_x_19) ;  /* 0x000001d000007945 */ /* 0x000fd80003800200 */
[----:B-1----:R-:W-:Y:S05]  /*1cc0*/  @P0 BRA `(.L_x_20) ;  /* 0x00000000006c0947 */ /* 0x002fea0003800000 */
[----:B------:R-:W-:Y:S01]  /*1cd0*/  FADD R0, R11, 1.00000001335143196e-10 ;  /* 0x2edbe6ff0b007421 */ /* 0x000fe20000000000 */
[----:B0-----:R-:W-:-:S04]  /*1ce0*/  HFMA2 R13, -RZ, RZ, 1.5048828125, 33.21875 ;  /* 0x3e055027ff0d7431 */ /* 0x001fc800000001ff */
[----:B------:R-:W-:-:S13]  /*1cf0*/  FSETP.GEU.AND P0, PT, R0, 1.175494350822287508e-38, PT ;  /* 0x008000000000780b */ /* 0x000fda0003f0e000 */
[----:B------:R-:W-:-:S05]  /*1d00*/  @!P0 FMUL R0, R0, 8388608 ;  /* 0x4b00000000008820 */ /* 0x000fca0000400000 */
[C---:B------:R-:W-:Y:S02]  /*1d10*/  IADD3 R10, PT, PT, R0.reuse, -0x3f2aaaab, RZ ;  /* 0xc0d55555000a7810 */ /* 0x040fe40007ffe0ff */
[----:B------:R-:W-:Y:S02]  /*1d20*/  FSETP.NEU.AND P1, PT, R0, RZ, PT ;  /* 0x000000ff0000720b */ /* 0x000fe40003f2d000 */
[----:B------:R-:W-:-:S04]  /*1d30*/  LOP3.LUT R11, R10, 0xff800000, RZ, 0xc0, !PT ;  /* 0xff8000000a0b7812 */ /* 0x000fc800078ec0ff */
[-C--:B------:R-:W-:Y:S02]  /*1d40*/  IADD3 R10, PT, PT, R0, -R11.reuse, RZ ;  /* 0x8000000b000a7210 */ /* 0x080fe40007ffe0ff */
[----:B------:R-:W-:-:S03]  /*1d50*/  I2FP.F32.S32 R11, R11 ;  /* 0x0000000b000b7245 */ /* 0x000fc60000201400 */
[----:B------:R-:W-:Y:S01]  /*1d60*/  FADD R12, R10, -1 ;  /* 0xbf8000000a0c7421 */ /* 0x000fe20000000000 */
[----:B------:R-:W-:Y:S02]  /*1d70*/  FSEL R10, RZ, -23, P0 ;  /* 0xc1b80000ff0a7808 */ /* 0x000fe40000000000 */
[----:B------:R-:W-:Y:S01]  /*1d80*/  ISETP.GT.U32.AND P0, PT, R0, 0x7f7fffff, PT ;  /* 0x7f7fffff0000780c */ /* 0x000fe20003f04070 */
[C---:B------:R-:W-:Y:S02]  /*1d90*/  FFMA R13, R12.reuse, -R13, 0.14084610342979431152 ;  /* 0x3e1039f60c0d7423 */ /* 0x040fe4000000080d */
[----:B------:R-:W-:Y:S01]  /*1da0*/  FFMA R10, R11, 1.1920928955078125e-07, R10 ;  /* 0x340000000b0a7823 */ /* 0x000fe2000000000a */
[----:B------:R-:W-:Y:S01]  /*1db0*/  MOV R11, 0x7f800000 ;  /* 0x7f800000000b7802 */ /* 0x000fe20000000f00 */
        /* <DEDUP_REMOVED lines=8> */
[----:B------:R-:W-:-:S04]  /*1e40*/  FFMA R13, R12, R13, R12 ;  /* 0x0000000d0c0d7223 */ /* 0x000fc8000000000c */
[----:B------:R-:W-:Y:S01]  /*1e50*/  FFMA R10, R10, 0.69314718246459960938, R13 ;  /* 0x3f3172180a0a7823 */ /* 0x000fe2000000000d */
[----:B------:R-:W-:-:S05]  /*1e60*/  @P0 FFMA R10, R0, R11, +INF ;  /* 0x7f800000000a0423 */ /* 0x000fca000000000b */
[----:B------:R-:W-:-:S07]  /*1e70*/  FSEL R18, -R10, +INF , P1 ;  /* 0x7f8000000a127808 */ /* 0x000fce0000800100 */
.L_x_20:
[----:B------:R-:W-:Y:S05]  /*1e80*/  BSYNC.RECONVERGENT B0 ;  /* 0x0000000000007941 */ /* 0x000fea0003800200 */
.L_x_19:
[----:B------:R-:W-:Y:S01]  /*1e90*/  UIADD3 UR5, UPT, UPT, UR5, 0x2, URZ ;  /* 0x0000000205057890 */ /* 0x000fe2000fffe0ff */
[----:B------:R-:W-:Y:S02]  /*1ea0*/  IADD3 R22, PT, PT, R22, 0x2, RZ ;  /* 0x0000000216167810 */ /* 0x000fe40007ffe0ff */
[----:B------:R-:W-:Y:S01]  /*1eb0*/  IADD3 R15, PT, PT, R15, 0x2, RZ ;  /* 0x000000020f0f7810 */ /* 0x000fe20007ffe0ff */
[----:B------:R-:W-:-:S09]  /*1ec0*/  UISETP.NE.AND UP0, UPT, UR5, UR4, UPT ;  /* 0x000000040500728c */ /* 0x000fd2000bf05270 */
[----:B------:R-:W-:Y:S05]  /*1ed0*/  BRA.U UP0, `(.L_x_21) ;  /* 0xfffffff900147547 */ /* 0x000fea000b83ffff */
.L_x_12:
[----:B------:R-:W1:Y:S02]  /*1ee0*/  LDCU UR5, c[0x0][0x3a4] ;  /* 0x00007480ff0577ac */ /* 0x000e640008000800 */
[----:B-1----:R-:W-:-:S04]  /*1ef0*/  ULOP3.LUT UR5, UR5, 0x1, URZ, 0xc0, !UPT ;  /* 0x0000000105057892 */ /* 0x002fc8000f8ec0ff */
[----:B------:R-:W-:-:S09]  /*1f00*/  UISETP.NE.U32.AND UP0, UPT, UR5, 0x1, UPT ;  /* 0x000000010500788c */ /* 0x000fd2000bf05070 */
[----:B------:R-:W-:Y:S05]  /*1f10*/  BRA.U UP0, `(.L_x_11) ;  /* 0x0000000100fc7547 */ /* 0x000fea000b800000 */
[----:B------:R-:W1:Y:S01]  /*1f20*/  LDC.64 R6, c[0x0][0x380] ;  /* 0x0000e000ff067b82 */ /* 0x000e620000000a00 */
[----:B------:R-:W-:-:S05]  /*1f30*/  IADD3 R14, PT, PT, R14, UR4, RZ ;  /* 0x000000040e0e7c10 */ /* 0x000fca000fffe0ff */
[----:B-1----:R-:W-:-:S06]  /*1f40*/  IMAD.WIDE R6, R14, 0x4, R6 ;  /* 0x000000040e067825 */ /* 0x002fcc00078e0206 */
[----:B------:R-:W2:Y:S01]  /*1f50*/  LDG.E R7, desc[UR10][R6.64] ;  /* 0x0000000a06077981 */ /* 0x000ea2000c1e1900 */
[----:B------:R-:W-:Y:S01]  /*1f60*/  HFMA2 R9, -RZ, RZ, 0.96630859375, -0.0022525787353515625 ;  /* 0x3bbb989dff097431 */ /* 0x000fe200000001ff */
[----:B------:R-:W-:Y:S01]  /*1f70*/  MOV R11, 0x437c0000 ;  /* 0x437c0000000b7802 */ /* 0x000fe20000000f00 */
[----:B------:R-:W1:Y:S01]  /*1f80*/  MUFU.RCP R8, R3 ;  /* 0x0000000300087308 */ /* 0x000e620000001000 */
        /* <DEDUP_REMOVED lines=8> */
[----:B------:R-:W-:-:S06]  /*2010*/  FFMA R9, R4, 1.925963033500011079e-08, R9 ;  /* 0x32a5706004097823 */ /* 0x000fcc0000000009 */
[----:B------:R-:W0:Y:S02]  /*2020*/  MUFU.EX2 R9, R9 ;  /* 0x0000000900097308 */ /* 0x000e240000000800 */
[----:B0-----:R-:W-:Y:S01]  /*2030*/  FMUL R13, R0, R9 ;  /* 0x00000009000d7220 */ /* 0x001fe20000400000 */
[----:B------:R-:W-:-:S05]  /*2040*/  FFMA R0, R8, R7, R8 ;  /* 0x0000000708007223 */ /* 0x000fca0000000008 */
[----:B------:R-:W0:Y:S01]  /*2050*/  FCHK P0, R13, R3 ;  /* 0x000000030d007302 */ /* 0x000e220000000000 */
[----:B------:R-:W-:-:S04]  /*2060*/  FFMA R4, R0, R13, RZ ;  /* 0x0000000d00047223 */ /* 0x000fc800000000ff */
[----:B------:R-:W-:-:S04]  /*2070*/  FFMA R7, R4, -R3, R13 ;  /* 0x8000000304077223 */ /* 0x000fc8000000000d */
[----:B------:R-:W-:Y:S01]  /*2080*/  FFMA R11, R0, R7, R4 ;  /* 0x00000007000b7223 */ /* 0x000fe20000000004 */
[----:B0-----:R-:W-:Y:S06]  /*2090*/  @!P0 BRA `(.L_x_23) ;  /* 0x0000000000108947 */ /* 0x001fec0003800000 */
[----:B------:R-:W-:Y:S02]  /*20a0*/  MOV R0, R13 ;  /* 0x0000000d00007202 */ /* 0x000fe40000000f00 */
[----:B------:R-:W-:-:S07]  /*20b0*/  MOV R16, 0x20d0 ;  /* 0x000020d000107802 */ /* 0x000fce0000000f00 */
[----:B-----5:R-:W-:Y:S05]  /*20c0*/  CALL.REL.NOINC `($__internal_0_$__cuda_sm3x_div_rn_noftz_f32_slowpath) ;  /* 0x0000000000a07944 */ /* 0x020fea0003c00000 */
[----:B------:R-:W-:-:S07]  /*20d0*/  IMAD.MOV.U32 R11, RZ, RZ, R0 ;  /* 0x000000ffff0b7224 */ /* 0x000fce00078e0000 */
.L_x_23:
[----:B------:R-:W-:Y:S05]  /*20e0*/  BSYNC.RECONVERGENT B0 ;  /* 0x0000000000007941 */ /* 0x000fea0003800200 */
.L_x_22:
[----:B------:R-:W0:Y:S01]  /*20f0*/  LDC.64 R6, c[0x0][0x398] ;  /* 0x0000e600ff067b82 */ /* 0x000e220000000a00 */
[----:B-----5:R-:W-:Y:S01]  /*2100*/  ISETP.NE.AND P0, PT, R5, UR4, PT ;  /* 0x0000000405007c0c */ /* 0x020fe2000bf05270 */
[----:B------:R-:W-:Y:S01]  /*2110*/  BSSY.RECONVERGENT B0, `(.L_x_11) ;  /* 0x000001f000007945 */ /* 0x000fe20003800200 */
[----:B0-----:R-:W-:-:S05]  /*2120*/  IMAD.WIDE R14, R14, 0x4, R6 ;  /* 0x000000040e0e7825 */ /* 0x001fca00078e0206 */
[----:B------:R0:W-:Y:S06]  /*2130*/  STG.E desc[UR10][R14.64], R11 ;  /* 0x0000000b0e007986 */ /* 0x0001ec000c10190a */
[----:B------:R-:W-:Y:S05]  /*2140*/  @P0 BRA `(.L_x_24) ;  /* 0x00000000006c0947 */ /* 0x000fea0003800000 */
[----:B0-----:R-:W-:Y:S01]  /*2150*/  FADD R11, R11, 1.00000001335143196e-10 ;  /* 0x2edbe6ff0b0b7421 */ /* 0x001fe20000000000 */
[----:B------:R-:W-:-:S04]  /*2160*/  HFMA2 R6, -RZ, RZ, 1.5048828125, 33.21875 ;  /* 0x3e055027ff067431 */ /* 0x000fc800000001ff */
[----:B------:R-:W-:-:S13]  /*2170*/  FSETP.GEU.AND P0, PT, R11, 1.175494350822287508e-38, PT ;  /* 0x008000000b00780b */ /* 0x000fda0003f0e000 */
[----:B------:R-:W-:-:S05]  /*2180*/  @!P0 FMUL R11, R11, 8388608 ;  /* 0x4b0000000b0b8820 */ /* 0x000fca0000400000 */
[C---:B------:R-:W-:Y:S02]  /*2190*/  IADD3 R0, PT, PT, R11.reuse, -0x3f2aaaab, RZ ;  /* 0xc0d555550b007810 */ /* 0x040fe40007ffe0ff */
[----:B------:R-:W-:Y:S02]  /*21a0*/  FSETP.NEU.AND P1, PT, R11, RZ, PT ;  /* 0x000000ff0b00720b */ /* 0x000fe40003f2d000 */
[----:B------:R-:W-:-:S04]  /*21b0*/  LOP3.LUT R4, R0, 0xff800000, RZ, 0xc0, !PT ;  /* 0xff80000000047812 */ /* 0x000fc800078ec0ff */
[-C--:B------:R-:W-:Y:S02]  /*21c0*/  IADD3 R0, PT, PT, R11, -R4.reuse, RZ ;  /* 0x800000040b007210 */ /* 0x080fe40007ffe0ff */
[----:B------:R-:W-:Y:S02]  /*21d0*/  I2FP.F32.S32 R3, R4 ;  /* 0x0000000400037245 */ /* 0x000fe40000201400 */
[----:B------:R-:W-:Y:S01]  /*21e0*/  MOV R4, 0x7f800000 ;  /* 0x7f80000000047802 */ /* 0x000fe20000000f00 */
[----:B------:R-:W-:-:S04]  /*21f0*/  FADD R5, R0, -1 ;  /* 0xbf80000000057421 */ /* 0x000fc80000000000 */
[----:B------:R-:W-:-:S04]  /*2200*/  FFMA R0, R5, -R6, 0.14084610342979431152 ;  /* 0x3e1039f605007423 */ /* 0x000fc80000000806 */
[----:B------:R-:W-:-:S04]  /*2210*/  FFMA R0, R5, R0, -0.12148627638816833496 ;  /* 0xbdf8cdcc05007423 */ /* 0x000fc80000000000 */
[----:B------:R-:W-:-:S04]  /*2220*/  FFMA R0, R5, R0, 0.13980610668659210205 ;  /* 0x3e0f295505007423 */ /* 0x000fc80000000000 */
[----:B------:R-:W-:-:S04]  /*2230*/  FFMA R0, R5, R0, -0.16684235632419586182 ;  /* 0xbe2ad8b905007423 */ /* 0x000fc80000000000 */
[----:B------:R-:W-:-:S04]  /*2240*/  FFMA R0, R5, R0, 0.20012299716472625732 ;  /* 0x3e4ced0b05007423 */ /* 0x000fc80000000000 */
[----:B------:R-:W-:-:S04]  /*2250*/  FFMA R0, R5, R0, -0.24999669194221496582 ;  /* 0xbe7fff2205007423 */ /* 0x000fc80000000000 */
[----:B------:R-:W-:-:S04]  /*2260*/  FFMA R0, R5, R0, 0.33333182334899902344 ;  /* 0x3eaaaa7805007423 */ /* 0x000fc80000000000 */
[----:B------:R-:W-:Y:S01]  /*2270*/  FFMA R6, R5, R0, -0.5 ;  /* 0xbf00000005067423 */ /* 0x000fe20000000000 */
[----:B------:R-:W-:Y:S02]  /*2280*/  FSEL R0, RZ, -23, P0 ;  /* 0xc1b80000ff007808 */ /* 0x000fe40000000000 */
[----:B------:R-:W-:Y:S01]  /*2290*/  ISETP.GT.U32.AND P0, PT, R11, 0x7f7fffff, PT ;  /* 0x7f7fffff0b00780c */ /* 0x000fe20003f04070 */
[----:B------:R-:W-:Y:S02]  /*22a0*/  FMUL R6, R5, R6 ;  /* 0x0000000605067220 */ /* 0x000fe40000400000 */
[----:B------:R-:W-:Y:S02]  /*22b0*/  FFMA R0, R3, 1.1920928955078125e-07, R0 ;  /* 0x3400000003007823 */ /* 0x000fe40000000000 */
[----:B------:R-:W-:-:S04]  /*22c0*/  FFMA R5, R5, R6, R5 ;  /* 0x0000000605057223 */ /* 0x000fc80000000005 */
[----:B------:R-:W-:-:S04]  /*22d0*/  FFMA R0, R0, 0.69314718246459960938, R5 ;  /* 0x3f31721800007823 */ /* 0x000fc80000000005 */
[----:B------:R-:W-:-:S05]  /*22e0*/  @P0 FFMA R0, R11, R4, +INF ;  /* 0x7f8000000b000423 */ /* 0x000fca0000000004 */
[----:B------:R-:W-:-:S07]  /*22f0*/  FSEL R18, -R0, +INF , P1 ;  /* 0x7f80000000127808 */ /* 0x000fce0000800100 */
.L_x_24:
[----:B------:R-:W-:Y:S05]  /*2300*/  BSYNC.RECONVERGENT B0 ;  /* 0x0000000000007941 */ /* 0x000fea0003800200 */
.L_x_11:
[----:B-----5:R-:W0:Y:S02]  /*2310*/  LDC.64 R4, c[0x0][0x390] ;  /* 0x0000e400ff047b82 */ /* 0x020e240000000a00 */
[----:B0-----:R-:W-:-:S05]  /*2320*/  IMAD.WIDE R2, R2, 0x4, R4 ;  /* 0x0000000402027825 */ /* 0x001fca00078e0204 */
[----:B------:R-:W-:Y:S01]  /*2330*/  STG.E desc[UR10][R2.64], R18 ;  /* 0x0000001202007986 */ /* 0x000fe2000c10190a */
[----:B------:R-:W-:Y:S05]  /*2340*/  EXIT ;  /* 0x000000000000794d */ /* 0x000fea0003800000 */
        .weak           $__internal_0_$__cuda_sm3x_div_rn_noftz_f32_slowpath
        .type           $__internal_0_$__cuda_sm3x_div_rn_noftz_f32_slowpath,@function
        .size           $__internal_0_$__cuda_sm3x_div_rn_noftz_f32_slowpath,(.L_x_62 - $__internal_0_$__cuda_sm3x_div_rn_noftz_f32_slowpath)
$__internal_0_$__cuda_sm3x_div_rn_noftz_f32_slowpath:
[----:B------:R-:W-:Y:S01]  /*2350*/  SHF.R.U32.HI R17, RZ, 0x17, R3 ;  /* 0x00000017ff117819 */ /* 0x000fe20000011603 */
[----:B------:R-:W-:Y:S01]  /*2360*/  BSSY.RECONVERGENT B1, `(.L_x_25) ;  /* 0x0000063000017945 */ /* 0x000fe20003800200 */
[----:B------:R-:W-:Y:S02]  /*2370*/  SHF.R.U32.HI R20, RZ, 0x17, R0 ;  /* 0x00000017ff147819 */ /* 0x000fe40000011600 */
[----:B------:R-:W-:Y:S02]  /*2380*/  LOP3.LUT R17, R17, 0xff, RZ, 0xc0, !PT ;  /* 0x000000ff11117812 */ /* 0x000fe400078ec0ff */
[----:B------:R-:W-:Y:S02]  /*2390*/  LOP3.LUT R20, R20, 0xff, RZ, 0xc0, !PT ;  /* 0x000000ff14147812 */ /* 0x000fe400078ec0ff */
[----:B------:R-:W-:Y:S02]  /*23a0*/  IADD3 R24, PT, PT, R17, -0x1, RZ ;  /* 0xffffffff11187810 */ /* 0x000fe40007ffe0ff */
[----:B------:R-:W-:-:S02]  /*23b0*/  IADD3 R23, PT, PT, R20, -0x1, RZ ;  /* 0xffffffff14177810 */ /* 0x000fc40007ffe0ff */
[----:B------:R-:W-:Y:S02]  /*23c0*/  ISETP.GT.U32.AND P0, PT, R24, 0xfd, PT ;  /* 0x000000fd1800780c */ /* 0x000fe40003f04070 */
[----:B------:R-:W-:Y:S02]  /*23d0*/  MOV R21, R3 ;  /* 0x0000000300157202 */ /* 0x000fe40000000f00 */
[----:B------:R-:W-:-:S13]  /*23e0*/  ISETP.GT.U32.OR P0, PT, R23, 0xfd, P0 ;  /* 0x000000fd1700780c */ /* 0x000fda0000704470 */
[----:B------:R-:W-:Y:S01]  /*23f0*/  @!P0 MOV R19, RZ ;  /* 0x000000ff00138202 */ /* 0x000fe20000000f00 */
[----:B------:R-:W-:Y:S06]  /*2400*/  @!P0 BRA `(.L_x_26) ;  /* 0x00000000005c8947 */ /* 0x000fec0003800000 */
[----:B------:R-:W-:Y:S02]  /*2410*/  FSETP.GTU.FTZ.AND P0, PT, |R0|, +INF , PT ;  /* 0x7f8000000000780b */ /* 0x000fe40003f1c200 */
[----:B------:R-:W-:-:S04]  /*2420*/  FSETP.GTU.FTZ.AND P1, PT, |R3|, +INF , PT ;  /* 0x7f8000000300780b */ /* 0x000fc80003f3c200 */
[----:B------:R-:W-:-:S13]  /*2430*/  PLOP3.LUT P0, PT, P0, P1, PT, 0xf8, 0x8f ;  /* 0x00000000008f781c */ /* 0x000fda0000703f70 */
[----:B------:R-:W-:Y:S05]  /*2440*/  @P0 BRA `(.L_x_27) ;  /* 0x00000004004c0947 */ /* 0x000fea0003800000 */
[----:B------:R-:W-:-:S13]  /*2450*/  LOP3.LUT P0, RZ, R21, 0x7fffffff, R0, 0xc8, !PT ;  /* 0x7fffffff15ff7812 */ /* 0x000fda000780c800 */
[----:B------:R-:W-:Y:S05]  /*2460*/  @!P0 BRA `(.L_x_28) ;  /* 0x00000004003c8947 */ /* 0x000fea0003800000 */
[C---:B------:R-:W-:Y:S02]  /*2470*/  FSETP.NEU.FTZ.AND P2, PT, |R0|.reuse, +INF , PT ;  /* 0x7f8000000000780b */ /* 0x040fe40003f5d200 */
[----:B------:R-:W-:Y:S02]  /*2480*/  FSETP.NEU.FTZ.AND P1, PT, |R3|, +INF , PT ;  /* 0x7f8000000300780b */ /* 0x000fe40003f3d200 */
[----:B------:R-:W-:-:S11]  /*2490*/  FSETP.NEU.FTZ.AND P0, PT, |R0|, +INF , PT ;  /* 0x7f8000000000780b */ /* 0x000fd60003f1d200 */
[----:B------:R-:W-:Y:S05]  /*24a0*/  @!P1 BRA !P2, `(.L_x_28) ;  /* 0x00000004002c9947 */ /* 0x000fea0005000000 */
[----:B------:R-:W-:-:S04]  /*24b0*/  LOP3.LUT P2, RZ, R0, 0x7fffffff, RZ, 0xc0, !PT ;  /* 0x7fffffff00ff7812 */ /* 0x000fc8000784c0ff */
[----:B------:R-:W-:-:S13]  /*24c0*/  PLOP3.LUT P1, PT, P1, P2, PT, 0x2f, 0xf2 ;  /* 0x0000000000f2781c */ /* 0x000fda0000f24577 */
[----:B------:R-:W-:Y:S05]  /*24d0*/  @P1 BRA `(.L_x_29) ;  /* 0x0000000400181947 */ /* 0x000fea0003800000 */
[----:B------:R-:W-:-:S04]  /*24e0*/  LOP3.LUT P1, RZ, R21, 0x7fffffff, RZ, 0xc0, !PT ;  /* 0x7fffffff15ff7812 */ /* 0x000fc8000782c0ff */
[----:B------:R-:W-:-:S13]  /*24f0*/  PLOP3.LUT P0, PT, P0, P1, PT, 0x2f, 0xf2 ;  /* 0x0000000000f2781c */ /* 0x000fda0000702577 */
[----:B------:R-:W-:Y:S05]  /*2500*/  @P0 BRA `(.L_x_30) ;  /* 0x0000000400000947 */ /* 0x000fea0003800000 */
[----:B------:R-:W-:Y:S02]  /*2510*/  ISETP.GE.AND P0, PT, R23, RZ, PT ;  /* 0x000000ff1700720c */ /* 0x000fe40003f06270 */
[----:B------:R-:W-:-:S11]  /*2520*/  ISETP.GE.AND P1, PT, R24, RZ, PT ;  /* 0x000000ff1800720c */ /* 0x000fd60003f26270 */
[----:B------:R-:W-:Y:S01]  /*2530*/  @P0 MOV R19, RZ ;  /* 0x000000ff00130202 */ /* 0x000fe20000000f00 */
[----:B------:R-:W-:Y:S01]  /*2540*/  @!P0 FFMA R0, R0, 1.84467440737095516160e+19, RZ ;  /* 0x5f80000000008823 */ /* 0x000fe200000000ff */
[----:B------:R-:W-:Y:S01]  /*2550*/  @!P0 MOV R19, 0xffffffc0 ;  /* 0xffffffc000138802 */ /* 0x000fe20000000f00 */
[----:B------:R-:W-:-:S03]  /*2560*/  @!P1 FFMA R21, R3, 1.84467440737095516160e+19, RZ ;  /* 0x5f80000003159823 */ /* 0x000fc600000000ff */
[----:B------:R-:W-:-:S07]  /*2570*/  @!P1 IADD3 R19, PT, PT, R19, 0x40, RZ ;  /* 0x0000004013139810 */ /* 0x000fce0007ffe0ff */
.L_x_26:
[----:B------:R-:W-:Y:S01]  /*2580*/  LEA R24, R17, 0xc0800000, 0x17 ;  /* 0xc080000011187811 */ /* 0x000fe200078eb8ff */
[----:B------:R-:W-:Y:S01]  /*2590*/  BSSY.RECONVERGENT B2, `(.L_x_31) ;  /* 0x0000036000027945 */ /* 0x000fe20003800200 */
[----:B------:R-:W-:Y:S02]  /*25a0*/  IADD3 R23, PT, PT, R20, -0x7f, RZ ;  /* 0xffffff8114177810 */ /* 0x000fe40007ffe0ff */
[----:B------:R-:W-:-:S03]  /*25b0*/  IADD3 R24, PT, PT, -R24, R21, RZ ;  /* 0x0000001518187210 */ /* 0x000fc60007ffe1ff */
[C---:B------:R-:W-:Y:S01]  /*25c0*/  IMAD R0, R23.reuse, -0x800000, R0 ;  /* 0xff80000017007824 */ /* 0x040fe200078e0200 */
[----:B------:R0:W1:Y:S01]  /*25d0*/  MUFU.RCP R26, R24 ;  /* 0x00000018001a7308 */ /* 0x0000620000001000 */
[----:B------:R-:W-:Y:S01]  /*25e0*/  FADD.FTZ R25, -R24, -RZ ;  /* 0x800000ff18197221 */ /* 0x000fe20000010100 */
[----:B0-----:R-:W-:-:S04]  /*25f0*/  IADD3 R24, PT, PT, R23, 0x7f, -R17 ;  /* 0x0000007f17187810 */ /* 0x001fc80007ffe811 */
[----:B------:R-:W-:Y:S01]  /*2600*/  IADD3 R24, PT, PT, R24, R19, RZ ;  /* 0x0000001318187210 */ /* 0x000fe20007ffe0ff */
[----:B-1----:R-:W-:-:S04]  /*2610*/  FFMA R21, R26, R25, 1 ;  /* 0x3f8000001a157423 */ /* 0x002fc80000000019 */
[----:B------:R-:W-:-:S04]  /*2620*/  FFMA R21, R26, R21, R26 ;  /* 0x000000151a157223 */ /* 0x000fc8000000001a */
[----:B------:R-:W-:-:S04]  /*2630*/  FFMA R20, R0, R21, RZ ;  /* 0x0000001500147223 */ /* 0x000fc800000000ff */
[----:B------:R-:W-:-:S04]  /*2640*/  FFMA R26, R25, R20, R0 ;  /* 0x00000014191a7223 */ /* 0x000fc80000000000 */
[----:B------:R-:W-:-:S04]  /*2650*/  FFMA R20, R21, R26, R20 ;  /* 0x0000001a15147223 */ /* 0x000fc80000000014 */
[----:B------:R-:W-:-:S04]  /*2660*/  FFMA R25, R25, R20, R0 ;  /* 0x0000001419197223 */ /* 0x000fc80000000000 */
[----:B------:R-:W-:-:S05]  /*2670*/  FFMA R0, R21, R25, R20 ;  /* 0x0000001915007223 */ /* 0x000fca0000000014 */
[----:B------:R-:W-:-:S04]  /*2680*/  SHF.R.U32.HI R17, RZ, 0x17, R0 ;  /* 0x00000017ff117819 */ /* 0x000fc80000011600 */
[----:B------:R-:W-:-:S04]  /*2690*/  LOP3.LUT R17, R17, 0xff, RZ, 0xc0, !PT ;  /* 0x000000ff11117812 */ /* 0x000fc800078ec0ff */
[----:B------:R-:W-:-:S04]  /*26a0*/  IADD3 R17, PT, PT, R17, R24, RZ ;  /* 0x0000001811117210 */ /* 0x000fc80007ffe0ff */
[----:B------:R-:W-:-:S04]  /*26b0*/  IADD3 R19, PT, PT, R17, -0x1, RZ ;  /* 0xffffffff11137810 */ /* 0x000fc80007ffe0ff */
[----:B------:R-:W-:-:S13]  /*26c0*/  ISETP.GE.U32.AND P0, PT, R19, 0xfe, PT ;  /* 0x000000fe1300780c */ /* 0x000fda0003f06070 */
[----:B------:R-:W-:Y:S05]  /*26d0*/  @!P0 BRA `(.L_x_32) ;  /* 0x0000000000808947 */ /* 0x000fea0003800000 */
[----:B------:R-:W-:-:S13]  /*26e0*/  ISETP.GT.AND P0, PT, R17, 0xfe, PT ;  /* 0x000000fe1100780c */ /* 0x000fda0003f04270 */
[----:B------:R-:W-:Y:S05]  /*26f0*/  @P0 BRA `(.L_x_33) ;  /* 0x00000000006c0947 */ /* 0x000fea0003800000 */
[----:B------:R-:W-:-:S13]  /*2700*/  ISETP.GE.AND P0, PT, R17, 0x1, PT ;  /* 0x000000011100780c */ /* 0x000fda0003f06270 */
[----:B------:R-:W-:Y:S05]  /*2710*/  @P0 BRA `(.L_x_34) ;  /* 0x0000000000740947 */ /* 0x000fea0003800000 */
[----:B------:R-:W-:Y:S02]  /*2720*/  ISETP.GE.AND P0, PT, R17, -0x18, PT ;  /* 0xffffffe81100780c */ /* 0x000fe40003f06270 */
[----:B------:R-:W-:-:S11]  /*2730*/  LOP3.LUT R0, R0, 0x80000000, RZ, 0xc0, !PT ;  /* 0x8000000000007812 */ /* 0x000fd600078ec0ff */
[----:B------:R-:W-:Y:S05]  /*2740*/  @!P0 BRA `(.L_x_34) ;  /* 0x0000000000688947 */ /* 0x000fea0003800000 */
[-CC-:B------:R-:W-:Y:S01]  /*2750*/  FFMA.RZ R19, R21, R25.reuse, R20.reuse ;  /* 0x0000001915137223 */ /* 0x180fe2000000c014 */
[C---:B------:R-:W-:Y:S02]  /*2760*/  IADD3 R24, PT, PT, R17.reuse, 0x20, RZ ;  /* 0x0000002011187810 */ /* 0x040fe40007ffe0ff */
[----:B------:R-:W-:Y:S02]  /*2770*/  ISETP.NE.AND P2, PT, R17, RZ, PT ;  /* 0x000000ff1100720c */ /* 0x000fe40003f45270 */
[----:B------:R-:W-:Y:S01]  /*2780*/  LOP3.LUT R23, R19, 0x7fffff, RZ, 0xc0, !PT ;  /* 0x007fffff13177812 */ /* 0x000fe200078ec0ff */
[CCC-:B------:R-:W-:Y:S01]  /*2790*/  FFMA.RP R19, R21.reuse, R25.reuse, R20.reuse ;  /* 0x0000001915137223 */ /* 0x1c0fe20000008014 */
[----:B------:R-:W-:Y:S01]  /*27a0*/  FFMA.RM R20, R21, R25, R20 ;  /* 0x0000001915147223 */ /* 0x000fe20000004014 */
[----:B------:R-:W-:Y:S02]  /*27b0*/  ISETP.NE.AND P1, PT, R17, RZ, PT ;  /* 0x000000ff1100720c */ /* 0x000fe40003f25270 */
[----:B------:R-:W-:-:S02]  /*27c0*/  LOP3.LUT R23, R23, 0x800000, RZ, 0xfc, !PT ;  /* 0x0080000017177812 */ /* 0x000fc400078efcff */
[----:B------:R-:W-:Y:S02]  /*27d0*/  IADD3 R17, PT, PT, -R17, RZ, RZ ;  /* 0x000000ff11117210 */ /* 0x000fe40007ffe1ff */
[----:B------:R-:W-:Y:S02]  /*27e0*/  SHF.L.U32 R24, R23, R24, RZ ;  /* 0x0000001817187219 */ /* 0x000fe400000006ff */
[----:B------:R-:W-:Y:S02]  /*27f0*/  FSETP.NEU.FTZ.AND P0, PT, R19, R20, PT ;  /* 0x000000141300720b */ /* 0x000fe40003f1d000 */
[----:B------:R-:W-:Y:S02]  /*2800*/  SEL R20, R17, RZ, P2 ;  /* 0x000000ff11147207 */ /* 0x000fe40001000000 */
[----:B------:R-:W-:Y:S02]  /*2810*/  ISETP.NE.AND P1, PT, R24, RZ, P1 ;  /* 0x000000ff1800720c */ /* 0x000fe40000f25270 */
[----:B------:R-:W-:-:S02]  /*2820*/  SHF.R.U32.HI R20, RZ, R20, R23 ;  /* 0x00000014ff147219 */ /* 0x000fc40000011617 */
[----:B------:R-:W-:Y:S02]  /*2830*/  PLOP3.LUT P0, PT, P0, P1, PT, 0xf8, 0x8f ;  /* 0x00000000008f781c */ /* 0x000fe40000703f70 */
[----:B------:R-:W-:Y:S02]  /*2840*/  SHF.R.U32.HI R24, RZ, 0x1, R20 ;  /* 0x00000001ff187819 */ /* 0x000fe40000011614 */
[----:B------:R-:W-:-:S04]  /*2850*/  SEL R17, RZ, 0x1, !P0 ;  /* 0x00000001ff117807 */ /* 0x000fc80004000000 */
[----:B------:R-:W-:-:S04]  /*2860*/  LOP3.LUT R17, R17, 0x1, R24, 0xf8, !PT ;  /* 0x0000000111117812 */ /* 0x000fc800078ef818 */
[----:B------:R-:W-:-:S04]  /*2870*/  LOP3.LUT R17, R17, R20, RZ, 0xc0, !PT ;  /* 0x0000001411117212 */ /* 0x000fc800078ec0ff */
[----:B------:R-:W-:-:S04]  /*2880*/  IADD3 R17, PT, PT, R24, R17, RZ ;  /* 0x0000001118117210 */ /* 0x000fc80007ffe0ff */
[----:B------:R-:W-:Y:S01]  /*2890*/  LOP3.LUT R0, R17, R0, RZ, 0xfc, !PT ;  /* 0x0000000011007212 */ /* 0x000fe200078efcff */
[----:B------:R-:W-:Y:S06]  /*28a0*/  BRA `(.L_x_34) ;  /* 0x0000000000107947 */ /* 0x000fec0003800000 */
.L_x_33:
[----:B------:R-:W-:-:S04]  /*28b0*/  LOP3.LUT R0, R0, 0x80000000, RZ, 0xc0, !PT ;  /* 0x8000000000007812 */ /* 0x000fc800078ec0ff */
[----:B------:R-:W-:Y:S01]  /*28c0*/  LOP3.LUT R0, R0, 0x7f800000, RZ, 0xfc, !PT ;  /* 0x7f80000000007812 */ /* 0x000fe200078efcff */
[----:B------:R-:W-:Y:S06]  /*28d0*/  BRA `(.L_x_34) ;  /* 0x0000000000047947 */ /* 0x000fec0003800000 */
.L_x_32:
[----:B------:R-:W-:-:S07]  /*28e0*/  LEA R0, R24, R0, 0x17 ;  /* 0x0000000018007211 */ /* 0x000fce00078eb8ff */
.L_x_34:
[----:B------:R-:W-:Y:S05]  /*28f0*/  BSYNC.RECONVERGENT B2 ;  /* 0x0000000000027941 */ /* 0x000fea0003800200 */
.L_x_31:
[----:B------:R-:W-:Y:S05]  /*2900*/  BRA `(.L_x_35) ;  /* 0x0000000000207947 */ /* 0x000fea0003800000 */
.L_x_30:
[----:B------:R-:W-:-:S04]  /*2910*/  LOP3.LUT R0, R21, 0x80000000, R0, 0x48, !PT ;  /* 0x8000000015007812 */ /* 0x000fc800078e4800 */
[----:B------:R-:W-:Y:S01]  /*2920*/  LOP3.LUT R0, R0, 0x7f800000, RZ, 0xfc, !PT ;  /* 0x7f80000000007812 */ /* 0x000fe200078efcff */
[----:B------:R-:W-:Y:S06]  /*2930*/  BRA `(.L_x_35) ;  /* 0x0000000000147947 */ /* 0x000fec0003800000 */
.L_x_29:
[----:B------:R-:W-:Y:S01]  /*2940*/  LOP3.LUT R0, R21, 0x80000000, R0, 0x48, !PT ;  /* 0x8000000015007812 */ /* 0x000fe200078e4800 */
[----:B------:R-:W-:Y:S06]  /*2950*/  BRA `(.L_x_35) ;  /* 0x00000000000c7947 */ /* 0x000fec0003800000 */
.L_x_28:
[----:B------:R-:W0:Y:S01]  /*2960*/  MUFU.RSQ R0, -QNAN ;  /* 0xffc0000000007908 */ /* 0x000e220000001400 */
[----:B------:R-:W-:Y:S05]  /*2970*/  BRA `(.L_x_35) ;  /* 0x0000000000047947 */ /* 0x000fea0003800000 */
.L_x_27:
[----:B------:R-:W-:-:S07]  /*2980*/  FADD.FTZ R0, R0, R3 ;  /* 0x0000000300007221 */ /* 0x000fce0000010000 */
.L_x_35:
[----:B------:R-:W-:Y:S05]  /*2990*/  BSYNC.RECONVERGENT B1 ;  /* 0x0000000000017941 */ /* 0x000fea0003800200 */
.L_x_25:
[----:B------:R-:W-:-:S04]  /*29a0*/  HFMA2 R17, -RZ, RZ, 0, 0 ;  /* 0x00000000ff117431 */ /* 0x000fc800000001ff */
[----:B0-----:R-:W-:Y:S05]  /*29b0*/  RET.REL.NODEC R16 `(_Z26SoftmaxCrossEntropyForwardPKfPKiPfS3_ii) ;  /* 0xffffffd410907950 */ /* 0x001fea0003c3ffff */
.L_x_36:
[----:B------:R-:W-:-:S00]  /*29c0*/  BRA `(.L_x_36) ;  /* 0xfffffffc00fc7947 */ /* 0x000fc0000383ffff */
[----:B------:R-:W-:-:S00]  /*29d0*/  NOP ;  /* 0x0000000000007918 */ /* 0x000fc00000000000 */
        /* <DEDUP_REMOVED lines=10> */
.L_x_62:


//--------------------- .text._Z21FullyConnectedForwardPKfS0_S0_Pfiii --------------------------
	.section	.text._Z21FullyConnectedForwardPKfS0_S0_Pfiii,"ax",@progbits
	.align	128
        .global         _Z21FullyConnectedForwardPKfS0_S0_Pfiii
        .type           _Z21FullyConnectedForwardPKfS0_S0_Pfiii,@function
        .size           _Z21FullyConnectedForwardPKfS0_S0_Pfiii,(.L_x_64 - _Z21FullyConnectedForwardPKfS0_S0_Pfiii)
        .other          _Z21FullyConnectedForwardPKfS0_S0_Pfiii,@"STO_CUDA_ENTRY STV_DEFAULT"
_Z21FullyConnectedForwardPKfS0_S0_Pfiii:
.text._Z21FullyConnectedForwardPKfS0_S0_Pfiii:
[----:B------:R-:W-:Y:S01]  /*0000*/  LDC R1, c[0x0][0x37c] ;  /* 0x0000df00ff017b82 */ /* 0x000fe20000000800 */
[----:B------:R-:W0:Y:S07]  /*0010*/  S2R R0, SR_CTAID.X ;  /* 0x0000000000007919 */ /* 0x000e2e0000002500 */
[----:B------:R-:W1:Y:S01]  /*0020*/  LDC.64 R2, c[0x0][0x3a0] ;  /* 0x0000e800ff027b82 */ /* 0x000e620000000a00 */
[----:B------:R-:W0:Y:S01]  /*0030*/  LDCU UR4, c[0x0][0x360] ;  /* 0x00006c00ff0477ac */ /* 0x000e220008000800 */
[----:B------:R-:W0:Y:S02]  /*0040*/  S2R R5, SR_TID.X ;  /* 0x0000000000057919 */ /* 0x000e240000002100 */
[----:B0-----:R-:W-:-:S02]  /*0050*/  IMAD R0, R0, UR4, R5 ;  /* 0x0000000400007c24 */ /* 0x001fc4000f8e0205 */
[----:B-1----:R-:W-:-:S05]  /*0060*/  IMAD R5, R3, R2, RZ ;  /* 0x0000000203057224 */ /* 0x002fca00078e02ff */
[----:B------:R-:W-:-:S13]  /*0070*/  ISETP.GE.AND P0, PT, R0, R5, PT ;  /* 0x000000050000720c */ /* 0x000fda0003f06270 */
[----:B------:R-:W-:Y:S05]  /*0080*/  @P0 EXIT ;  /* 0x000000000000094d */ /* 0x000fea0003800000 */
[----:B------:R-:W-:Y:S01]  /*0090*/  IABS R9, R3 ;  /* 0x0000000300097213 */ /* 0x000fe20000000000 */
[----:B------:R-:W0:Y:S01]  /*00a0*/  LDCU.64 UR6, c[0x0][0x358] ;  /* 0x00006b00ff0677ac */ /* 0x000e220008000a00 */
[----:B------:R-:W-:Y:S02]  /*00b0*/  ISETP.GE.AND P2, PT, R0, RZ, PT ;  /* 0x000000ff0000720c */ /* 0x000fe40003f46270 */
[----:B------:R-:W1:Y:S01]  /*00c0*/  I2F.RP R2, R9 ;  /* 0x0000000900027306 */ /* 0x000e620000209400 */
[----:B------:R-:W-:-:S07]  /*00d0*/  MOV R26, RZ ;  /* 0x000000ff001a7202 */ /* 0x000fce0000000f00 */
[----:B-1----:R-:W1:Y:S02]  /*00e0*/  MUFU.RCP R2, R2 ;  /* 0x0000000200027308 */ /* 0x002e640000001000 */
[----:B-1----:R-:W-:-:S06]  /*00f0*/  IADD3 R4, PT, PT, R2, 0xffffffe, RZ ;  /* 0x0ffffffe02047810 */ /* 0x002fcc0007ffe0ff */
[----:B------:R1:W2:Y:S02]  /*0100*/  F2I.FTZ.U32.TRUNC.NTZ R5, R4 ;  /* 0x0000000400057305 */ /* 0x0002a4000021f000 */
[----:B-1----:R-:W-:Y:S01]  /*0110*/  HFMA2 R4, -RZ, RZ, 0, 0 ;  /* 0x00000000ff047431 */ /* 0x002fe200000001ff */
[----:B--2---:R-:W-:-:S05]  /*0120*/  IADD3 R6, PT, PT, RZ, -R5, RZ ;  /* 0x80000005ff067210 */ /* 0x004fca0007ffe0ff */
[----:B------:R-:W-:Y:S01]  /*0130*/  IMAD R7, R6, R9, RZ ;  /* 0x0000000906077224 */ /* 0x000fe200078e02ff */
[----:B------:R-:W-:-:S03]  /*0140*/  IABS R6, R0 ;  /* 0x0000000000067213 */ /* 0x000fc60000000000 */
[----:B------:R-:W-:Y:S01]  /*0150*/  IMAD.HI.U32 R5, R5, R7, R4 ;  /* 0x0000000705057227 */ /* 0x000fe200078e0004 */
[----:B------:R-:W-:-:S05]  /*0160*/  LOP3.LUT R4, RZ, R3, RZ, 0x33, !PT ;  /* 0x00000003ff047212 */ /* 0x000fca00078e33ff */
[----:B------:R-:W-:-:S05]  /*0170*/  IMAD.HI.U32 R5, R5, R6, RZ ;  /* 0x0000000605057227 */ /* 0x000fca00078e00ff */
[----:B------:R-:W-:-:S05]  /*0180*/  IADD3 R2, PT, PT, -R5, RZ, RZ ;  /* 0x000000ff05027210 */ /* 0x000fca0007ffe1ff */
[C---:B------:R-:W-:Y:S02]  /*0190*/  IMAD R6, R9.reuse, R2, R6 ;  /* 0x0000000209067224 */ /* 0x040fe400078e0206 */
[----:B------:R-:W1:Y:S03]  /*01a0*/  LDC R2, c[0x0][0x3a8] ;  /* 0x0000ea00ff027b82 */ /* 0x000e660000000800 */
[----:B------:R-:W-:-:S13]  /*01b0*/  ISETP.GT.U32.AND P0, PT, R9, R6, PT ;  /* 0x000000060900720c */ /* 0x000fda0003f04070 */
[----:B------:R-:W-:-:S04]  /*01c0*/  @!P0 IADD3 R6, PT, PT, R6, -R9, RZ ;  /* 0x8000000906068210 */ /* 0x000fc80007ffe0ff */
[-C--:B------:R-:W-:Y:S02]  /*01d0*/  ISETP.GT.U32.AND P1, PT, R9, R6.reuse, PT ;  /* 0x000000060900720c */ /* 0x080fe40003f24070 */
[----:B------:R-:W-:Y:S02]  /*01e0*/  IADD3 R7, PT, PT, R6, -R9, RZ ;  /* 0x8000000906077210 */ /* 0x000fe40007ffe0ff */
[----:B-1----:R-:W-:Y:S02]  /*01f0*/  ISETP.GE.AND P3, PT, R2, 0x1, PT ;  /* 0x000000010200780c */ /* 0x002fe40003f66270 */
[----:B------:R-:W-:Y:S02]  /*0200*/  SEL R7, R7, R6, !P1 ;  /* 0x0000000607077207 */ /* 0x000fe40004800000 */
[----:B------:R-:W-:Y:S02]  /*0210*/  ISETP.NE.AND P1, PT, R3, RZ, PT ;  /* 0x000000ff0300720c */ /* 0x000fe40003f25270 */
[----:B------:R-:W-:-:S04]  /*0220*/  @!P2 IADD3 R7, PT, PT, -R7, RZ, RZ ;  /* 0x000000ff0707a210 */ /* 0x000fc80007ffe1ff */
[----:B------:R-:W-:-:S03]  /*0230*/  SEL R18, R4, R7, !P1 ;  /* 0x0000000704127207 */ /* 0x000fc60004800000 */
[----:B0-----:R-:W-:Y:S05]  /*0240*/  @!P3 BRA `(.L_x_37) ;  /* 0x0000000400d4b947 */ /* 0x001fea0003800000 */
[----:B------:R-:W-:Y:S01]  /*0250*/  ISETP.GE.U32.AND P2, PT, R6, R9, PT ;  /* 0x000000090600720c */ /* 0x000fe20003f46070 */
[----:B------:R-:W-:Y:S01]  /*0260*/  @!P0 VIADD R5, R5, 0x1 ;  /* 0x0000000105058836 */ /* 0x000fe20000000000 */
[----:B------:R-:W-:Y:S02]  /*0270*/  LOP3.LUT R6, R0, R3, RZ, 0x3c, !PT ;  /* 0x0000000300067212 */ /* 0x000fe400078e3cff */
[----:B------:R-:W-:Y:S02]  /*0280*/  ISETP.GE.U32.AND P0, PT, R2, 0x8, PT ;  /* 0x000000080200780c */ /* 0x000fe40003f06070 */
[----:B------:R-:W-:Y:S02]  /*0290*/  ISETP.GE.AND P3, PT, R6, RZ, PT ;  /* 0x000000ff0600720c */ /* 0x000fe40003f66270 */
[----:B------:R-:W-:Y:S02]  /*02a0*/  LOP3.LUT R25, R2, 0x7, RZ, 0xc0, !PT ;  /* 0x0000000702197812 */ /* 0x000fe400078ec0ff */
[----:B------:R-:W-:-:S02]  /*02b0*/  MOV R26, RZ ;  /* 0x000000ff001a7202 */ /* 0x000fc40000000f00 */
[----:B------:R-:W-:Y:S02]  /*02c0*/  MOV R17, RZ ;  /* 0x000000ff00117202 */ /* 0x000fe40000000f00 */
[----:B------:R-:W-:Y:S02]  /*02d0*/  @P2 IADD3 R5, PT, PT, R5, 0x1, RZ ;  /* 0x0000000105052810 */ /* 0x000fe40007ffe0ff */
[----:B------:R-:W-:-:S03]  /*02e0*/  ISETP.NE.AND P2, PT, R25, RZ, PT ;  /* 0x000000ff1900720c */ /* 0x000fc60003f45270 */
[----:B------:R-:W-:-:S04]  /*02f0*/  @!P3 IADD3 R5, PT, PT, -R5, RZ, RZ ;  /* 0x000000ff0505b210 */ /* 0x000fc80007ffe1ff */
[----:B------:R-:W-:-:S05]  /*0300*/  SEL R5, R4, R5, !P1 ;  /* 0x0000000504057207 */ /* 0x000fca0004800000 */
[----:B------:R-:W-:Y:S01]  /*0310*/  IMAD R20, R5, R2, RZ ;  /* 0x0000000205147224 */ /* 0x000fe200078e02ff */
[----:B------:R-:W-:Y:S06]  /*0320*/  @!P0 BRA `(.L_x_38) ;  /* 0x0000000000c48947 */ /* 0x000fec0003800000 */
[----:B------:R-:W0:Y:S01]  /*0330*/  LDCU.64 UR4, c[0x0][0x380] ;  /* 0x00007000ff0477ac */ /* 0x000e220008000a00 */
[----:B------:R-:W-:Y:S01]  /*0340*/  LOP3.LUT R17, R2, 0x7ffffff8, RZ, 0xc0, !PT ;  /* 0x7ffffff802117812 */ /* 0x000fe200078ec0ff */
[----:B------:R-:W-:Y:S02]  /*0350*/  HFMA2 R26, -RZ, RZ, 0, 0 ;  /* 0x00000000ff1a7431 */ /* 0x000fe400000001ff */
[----:B------:R-:W-:Y:S01]  /*0360*/  IMAD.MOV.U32 R16, RZ, RZ, R20 ;  /* 0x000000ffff107224 */ /* 0x000fe200078e0014 */
[----:B------:R-:W-:Y:S02]  /*0370*/  MOV R22, R18 ;  /* 0x0000001200167202 */ /* 0x000fe40000000f00 */
[----:B------:R-:W-:Y:S01]  /*0380*/  IADD3 R19, PT, PT, -R17, RZ, RZ ;  /* 0x000000ff11137210 */ /* 0x000fe20007ffe1ff */
[----:B0-----:R-:W-:-:S04]  /*0390*/  UIADD3 UR4, UP0, UPT, UR4, 0x10, URZ ;  /* 0x0000001004047890 */ /* 0x001fc8000ff1e0ff */
[----:B------:R-:W-:-:S12]  /*03a0*/  UIADD3.X UR5, UPT, UPT, URZ, UR5, URZ, UP0, !UPT ;  /* 0x00000005ff057290 */ /* 0x000fd800087fe4ff */
.L_x_39:
[----:B------:R-:W0:Y:S01]  /*03b0*/  LDC.64 R14, c[0x0][0x388] ;  /* 0x0000e200ff0e7b82 */ /* 0x000e220000000a00 */
[----:B------:R-:W-:Y:S02]  /*03c0*/  MOV R4, UR4 ;  /* 0x0000000400047c02 */ /* 0x000fe40008000f00 */
[----:B------:R-:W-:-:S03]  /*03d0*/  MOV R5, UR5 ;  /* 0x0000000500057c02 */ /* 0x000fc60008000f00 */
[----:B------:R-:W-:-:S05]  /*03e0*/  IMAD.WIDE R4, R16, 0x4, R4 ;  /* 0x0000000410047825 */ /* 0x000fca00078e0204 */
[----:B------:R-:W2:Y:S04]  /*03f0*/  LDG.E R21, desc[UR6][R4.64+-0x10] ;  /* 0xfffff00604157981 */ /* 0x000ea8000c1e1900 */
[----:B------:R-:W3:Y:S04]  /*0400*/  LDG.E R23, desc[UR6][R4.64+-0xc] ;  /* 0xfffff40604177981 */ /* 0x000ee8000c1e1900 */
[----:B------:R-:W4:Y:S01]  /*0410*/  LDG.E R29, desc[UR6][R4.64+-0x8] ;  /* 0xfffff806041d7981 */ /* 0x000f22000c1e1900 */
[----:B0-----:R-:W-:-:S05]  /*0420*/  IMAD.WIDE R14, R22, 0x4, R14 ;  /* 0x00000004160e7825 */ /* 0x001fca00078e020e */
[----:B------:R0:W2:Y:S01]  /*0430*/  LDG.E R24, desc[UR6][R14.64] ;  /* 0x000000060e187981 */ /* 0x0000a2000c1e1900 */
[----:B------:R-:W-:-:S04]  /*0440*/  IMAD.WIDE R12, R3, 0x4, R14 ;  /* 0x00000004030c7825 */ /* 0x000fc800078e020e */
[C---:B------:R-:W-:Y:S02]  /*0450*/  IMAD.WIDE R6, R3.reuse, 0x4, R12 ;  /* 0x0000000403067825 */ /* 0x040fe400078e020c */
[----:B------:R-:W3:Y:S02]  /*0460*/  LDG.E R12, desc[UR6][R12.64] ;  /* 0x000000060c0c7981 */ /* 0x000ee4000c1e1900 */
[C---:B------:R-:W-:Y:S02]  /*0470*/  IMAD.WIDE R8, R3.reuse, 0x4, R6 ;  /* 0x0000000403087825 */ /* 0x040fe400078e0206 */
[----:B------:R1:W4:Y:S02]  /*0480*/  LDG.E R28, desc[UR6][R6.64] ;  /* 0x00000006061c7981 */ /* 0x000324000c1e1900 */
[C---:B------:R-:W-:Y:S02]  /*0490*/  IMAD.WIDE R10, R3.reuse, 0x4, R8 ;  /* 0x00000004030a7825 */ /* 0x040fe400078e0208 */
[----:B------:R-:W5:Y:S02]  /*04a0*/  LDG.E R8, desc[UR6][R8.64] ;  /* 0x0000000608087981 */ /* 0x000f64000c1e1900 */
[----:B0-----:R-:W-:-:S05]  /*04b0*/  IMAD.WIDE R14, R3, 0x4, R10 ;  /* 0x00000004030e7825 */ /* 0x001fca00078e020a */
[----:B------:R-:W5:Y:S04]  /*04c0*/  LDG.E R13, desc[UR6][R14.64] ;  /* 0x000000060e0d7981 */ /* 0x000f68000c1e1900 */
[----:B------:R-:W5:Y:S04]  /*04d0*/  LDG.E R9, desc[UR6][R10.64] ;  /* 0x000000060a097981 */ /* 0x000f68000c1e1900 */
[----:B------:R-:W5:Y:S04]  /*04e0*/  LDG.E R11, desc[UR6][R4.64+-0x4] ;  /* 0xfffffc06040b7981 */ /* 0x000f68000c1e1900 */
[----:B------:R-:W5:Y:S01]  /*04f0*/  LDG.E R10, desc[UR6][R4.64+0x8] ;  /* 0x00000806040a7981 */ /* 0x000f62000c1e1900 */
[----:B--2---:R-:W-:Y:S01]  /*0500*/  FFMA R24, R21, R24, R26 ;  /* 0x0000001815187223 */ /* 0x004fe2000000001a */
[----:B------:R-:W-:-:S02]  /*0510*/  IMAD.WIDE R26, R3, 0x4, R14 ;  /* 0x00000004031a7825 */ /* 0x000fc400078e020e */
[----:B------:R-:W2:Y:S04]  /*0520*/  LDG.E R21, desc[UR6][R4.64] ;  /* 0x0000000604157981 */ /* 0x000ea8000c1e1900 */
[----:B------:R-:W2:Y:S01]  /*0530*/  LDG.E R14, desc[UR6][R4.64+0x4] ;  /* 0x00000406040e7981 */ /* 0x000ea2000c1e1900 */
[----:B-1----:R-:W-:-:S03]  /*0540*/  IMAD.WIDE R6, R3, 0x4, R26 ;  /* 0x0000000403067825 */ /* 0x002fc600078e021a */
[----:B------:R-:W2:Y:S04]  /*0550*/  LDG.E R15, desc[UR6][R4.64+0xc] ;  /* 0x00000c06040f7981 */ /* 0x000ea8000c1e1900 */
[----:B------:R-:W2:Y:S04]  /*0560*/  LDG.E R6, desc[UR6][R6.64] ;  /* 0x0000000606067981 */ /* 0x000ea8000c1e1900 */
[----:B------:R-:W2:Y:S01]  /*0570*/  LDG.E R5, desc[UR6][R26.64] ;  /* 0x000000061a057981 */ /* 0x000ea2000c1e1900 */
[----:B---3--:R-:W-:Y:S01]  /*0580*/  FFMA R12, R23, R12, R24 ;  /* 0x0000000c170c7223 */ /* 0x008fe20000000018 */
[----:B------:R-:W-:-:S03]  /*0590*/  IADD3 R19, PT, PT, R19, 0x8, RZ ;  /* 0x0000000813137810 */ /* 0x000fc60007ffe0ff */
[----:B----4-:R-:W-:Y:S01]  /*05a0*/  FFMA R12, R29, R28, R12 ;  /* 0x0000001c1d0c7223 */ /* 0x010fe2000000000c */
[----:B------:R-:W-:Y:S01]  /*05b0*/  ISETP.NE.AND P0, PT, R19, RZ, PT ;  /* 0x000000ff1300720c */ /* 0x000fe20003f05270 */
[----:B------:R-:W-:Y:S01]  /*05c0*/  IMAD R22, R3, 0x8, R22 ;  /* 0x0000000803167824 */ /* 0x000fe200078e0216 */
[----:B------:R-:W-:Y:S01]  /*05d0*/  IADD3 R16, PT, PT, R16, 0x8, RZ ;  /* 0x0000000810107810 */ /* 0x000fe20007ffe0ff */
[----:B-----5:R-:W-:-:S04]  /*05e0*/  FFMA R8, R11, R8, R12 ;  /* 0x000000080b087223 */ /* 0x020fc8000000000c */
[----:B--2---:R-:W-:-:S04]  /*05f0*/  FFMA R9, R21, R9, R8 ;  /* 0x0000000915097223 */ /* 0x004fc80000000008 */
[----:B------:R-:W-:-:S04]  /*0600*/  FFMA R9, R14, R13, R9 ;  /* 0x0000000d0e097223 */ /* 0x000fc80000000009 */
[----:B------:R-:W-:-:S04]  /*0610*/  FFMA R10, R10, R5, R9 ;  /* 0x000000050a0a7223 */ /* 0x000fc80000000009 */
[----:B------:R-:W-:Y:S01]  /*0620*/  FFMA R26, R15, R6, R10 ;  /* 0x000000060f1a7223 */ /* 0x000fe2000000000a */
[----:B------:R-:W-:Y:S06]  /*0630*/  @P0 BRA `(.L_x_39) ;  /* 0xfffffffc005c0947 */ /* 0x000fec000383ffff */
.L_x_38:
[----:B------:R-:W-:Y:S05]  /*0640*/  @!P2 BRA `(.L_x_37) ;  /* 0x0000000000d4a947 */ /* 0x000fea0003800000 */
[----:B------:R-:W-:Y:S02]  /*0650*/  ISETP.GE.U32.AND P0, PT, R25, 0x4, PT ;  /* 0x000000041900780c */ /* 0x000fe40003f06070 */
[----:B------:R-:W-:-:S04]  /*0660*/  LOP3.LUT R14, R2, 0x3, RZ, 0xc0, !PT ;  /* 0x00000003020e7812 */ /* 0x000fc800078ec0ff */
[----:B------:R-:W-:-:S07]  /*0670*/  ISETP.NE.AND P1, PT, R14, RZ, PT ;  /* 0x000000ff0e00720c */ /* 0x000fce0003f25270 */
[----:B------:R-:W-:Y:S06]  /*0680*/  @!P0 BRA `(.L_x_40) ;  /* 0x0000000000588947 */ /* 0x000fec0003800000 */
[----:B------:R-:W0:Y:S01]  /*0690*/  LDC.64 R10, c[0x0][0x388] ;  /* 0x0000e200ff0a7b82 */ /* 0x000e220000000a00 */
[----:B------:R-:W-:Y:S01]  /*06a0*/  IMAD R9, R17, R3, R18 ;  /* 0x0000000311097224 */ /* 0x000fe200078e0212 */
[----:B------:R-:W-:-:S06]  /*06b0*/  IADD3 R7, PT, PT, R20, R17, RZ ;  /* 0x0000001114077210 */ /* 0x000fcc0007ffe0ff */
[----:B------:R-:W1:Y:S01]  /*06c0*/  LDC.64 R4, c[0x0][0x380] ;  /* 0x0000e000ff047b82 */ /* 0x000e620000000a00 */
[----:B0-----:R-:W-:-:S04]  /*06d0*/  IMAD.WIDE R10, R9, 0x4, R10 ;  /* 0x00000004090a7825 */ /* 0x001fc800078e020a */
[----:B------:R-:W-:Y:S02]  /*06e0*/  IMAD.WIDE R12, R3, 0x4, R10 ;  /* 0x00000004030c7825 */ /* 0x000fe400078e020a */
[----:B------:R-:W2:Y:S02]  /*06f0*/  LDG.E R10, desc[UR6][R10.64] ;  /* 0x000000060a0a7981 */ /* 0x000ea4000c1e1900 */
[----:B-1----:R-:W-:-:S04]  /*0700*/  IMAD.WIDE R4, R7, 0x4, R4 ;  /* 0x0000000407047825 */ /* 0x002fc800078e0204 */
[C---:B------:R-:W-:Y:S01]  /*0710*/  IMAD.WIDE R6, R3.reuse, 0x4, R12 ;  /* 0x0000000403067825 */ /* 0x040fe200078e020c */
[----:B------:R-:W2:Y:S04]  /*0720*/  LDG.E R15, desc[UR6][R4.64] ;  /* 0x00000006040f7981 */ /* 0x000ea8000c1e1900 */
[----:B------:R-:W3:Y:S01]  /*0730*/  LDG.E R12, desc[UR6][R12.64] ;  /* 0x000000060c0c7981 */ /* 0x000ee2000c1e1900 */
[----:B------:R-:W-:-:S03]  /*0740*/  IMAD.WIDE R8, R3, 0x4, R6 ;  /* 0x0000000403087825 */ /* 0x000fc600078e0206 */
[----:B------:R-:W3:Y:S04]  /*0750*/  LDG.E R16, desc[UR6][R4.64+0x4] ;  /* 0x0000040604107981 */ /* 0x000ee8000c1e1900 */
[----:B------:R-:W4:Y:S04]  /*0760*/  LDG.E R19, desc[UR6][R6.64] ;  /* 0x0000000606137981 */ /* 0x000f28000c1e1900 */
[----:B------:R-:W4:Y:S04]  /*0770*/  LDG.E R22, desc[UR6][R4.64+0x8] ;  /* 0x0000080604167981 */ /* 0x000f28000c1e1900 */
[----:B------:R-:W5:Y:S04]  /*0780*/  LDG.E R24, desc[UR6][R4.64+0xc] ;  /* 0x00000c0604187981 */ /* 0x000f68000c1e1900 */
[----:B------:R-:W5:Y:S01]  /*0790*/  LDG.E R8, desc[UR6][R8.64] ;  /* 0x0000000608087981 */ /* 0x000f62000c1e1900 */
[----:B------:R-:W-:Y:S01]  /*07a0*/  IADD3 R17, PT, PT, R17, 0x4, RZ ;  /* 0x0000000411117810 */ /* 0x000fe20007ffe0ff */
[----:B--2---:R-:W-:-:S04]  /*07b0*/  FFMA R15, R15, R10, R26 ;  /* 0x0000000a0f0f7223 */ /* 0x004fc8000000001a */
[----:B---3--:R-:W-:-:S04]  /*07c0*/  FFMA R15, R16, R12, R15 ;  /* 0x0000000c100f7223 */ /* 0x008fc8000000000f */
[----:B----4-:R-:W-:-:S04]  /*07d0*/  FFMA R15, R22, R19, R15 ;  /* 0x00000013160f7223 */ /* 0x010fc8000000000f */
[----:B-----5:R-:W-:-:S07]  /*07e0*/  FFMA R26, R24, R8, R15 ;  /* 0x00000008181a7223 */ /* 0x020fce000000000f */
.L_x_40:
[----:B------:R-:W-:Y:S05]  /*07f0*/  @!P1 BRA `(.L_x_37) ;  /* 0x0000000000689947 */ /* 0x000fea0003800000 */
[----:B------:R-:W0:Y:S01]  /*0800*/  LDC.64 R10, c[0x0][0x388] ;  /* 0x0000e200ff0a7b82 */ /* 0x000e220000000a00 */
[----:B------:R-:W-:Y:S02]  /*0810*/  ISETP.NE.AND P0, PT, R14, 0x1, PT ;  /* 0x000000010e00780c */ /* 0x000fe40003f05270 */
[----:B------:R-:W-:-:S04]  /*0820*/  LOP3.LUT R2, R2, 0x1, RZ, 0xc0, !PT ;  /* 0x0000000102027812 */ /* 0x000fc800078ec0ff */
[----:B------:R-:W-:Y:S01]  /*0830*/  ISETP.NE.U32.AND P1, PT, R2, 0x1, PT ;  /* 0x000000010200780c */ /* 0x000fe20003f25070 */
[----:B------:R-:W1:Y:S06]  /*0840*/  LDC.64 R8, c[0x0][0x380] ;  /* 0x0000e000ff087b82 */ /* 0x000e6c0000000a00 */
[C---:B------:R-:W-:Y:S01]  /*0850*/  @P0 IMAD R15, R17.reuse, R3, R18 ;  /* 0x00000003110f0224 */ /* 0x040fe200078e0212 */
[----:B------:R-:W-:Y:S01]  /*0860*/  @P0 IADD3 R13, PT, PT, R20, R17, RZ ;  /* 0x00000011140d0210 */ /* 0x000fe20007ffe0ff */
[----:B------:R-:W2:Y:S01]  /*0870*/  LDC.64 R6, c[0x0][0x380] ;  /* 0x0000e000ff067b82 */ /* 0x000ea20000000a00 */
[----:B------:R-:W-:-:S07]  /*0880*/  @P0 IADD3 R17, PT, PT, R17, 0x2, RZ ;  /* 0x0000000211110810 */ /* 0x000fce0007ffe0ff */
[----:B------:R-:W3:Y:S01]  /*0890*/  LDC.64 R4, c[0x0][0x388] ;  /* 0x0000e200ff047b82 */ /* 0x000ee20000000a00 */
[----:B0-----:R-:W-:-:S05]  /*08a0*/  @P0 IMAD.WIDE R10, R15, 0x4, R10 ;  /* 0x000000040f0a0825 */ /* 0x001fca00078e020a */
[----:B------:R-:W4:Y:S01]  /*08b0*/  @P0 LDG.E R12, desc[UR6][R10.64] ;  /* 0x000000060a0c0981 */ /* 0x000f22000c1e1900 */
[----:B-1----:R-:W-:Y:S01]  /*08c0*/  @P0 IMAD.WIDE R8, R13, 0x4, R8 ;  /* 0x000000040d080825 */ /* 0x002fe200078e0208 */
[----:B------:R-:W-:-:S03]  /*08d0*/  @!P1 IADD3 R13, PT, PT, R20, R17, RZ ;  /* 0x00000011140d9210 */ /* 0x000fc60007ffe0ff */
[----:B------:R-:W-:Y:S01]  /*08e0*/  @!P1 IMAD R17, R17, R3, R18 ;  /* 0x0000000311119224 */ /* 0x000fe200078e0212 */
[----:B------:R-:W4:Y:S01]  /*08f0*/  @P0 LDG.E R15, desc[UR6][R8.64] ;  /* 0x00000006080f0981 */ /* 0x000f22000c1e1900 */
[----:B------:R-:W-:-:S03]  /*0900*/  @P0 IMAD.WIDE R2, R3, 0x4, R10 ;  /* 0x0000000403020825 */ /* 0x000fc600078e020a */
[----:B------:R-:W5:Y:S01]  /*0910*/  @P0 LDG.E R19, desc[UR6][R8.64+0x4] ;  /* 0x0000040608130981 */ /* 0x000f62000c1e1900 */
[----:B--2---:R-:W-:-:S03]  /*0920*/  @!P1 IMAD.WIDE R6, R13, 0x4, R6 ;  /* 0x000000040d069825 */ /* 0x004fc600078e0206 */
[----:B------:R-:W5:Y:S01]  /*0930*/  @P0 LDG.E R2, desc[UR6][R2.64] ;  /* 0x0000000602020981 */ /* 0x000f62000c1e1900 */
[----:B---3--:R-:W-:-:S03]  /*0940*/  @!P1 IMAD.WIDE R4, R17, 0x4, R4 ;  /* 0x0000000411049825 */ /* 0x008fc600078e0204 */
[----:B------:R-:W2:Y:S04]  /*0950*/  @!P1 LDG.E R7, desc[UR6][R6.64] ;  /* 0x0000000606079981 */ /* 0x000ea8000c1e1900 */
[----:B------:R-:W2:Y:S01]  /*0960*/  @!P1 LDG.E R4, desc[UR6][R4.64] ;  /* 0x0000000604049981 */ /* 0x000ea2000c1e1900 */
[----:B----4-:R-:W-:-:S04]  /*0970*/  @P0 FFMA R12, R15, R12, R26 ;  /* 0x0000000c0f0c0223 */ /* 0x010fc8000000001a */
[----:B-----5:R-:W-:-:S04]  /*0980*/  @P0 FFMA R26, R19, R2, R12 ;  /* 0x00000002131a0223 */ /* 0x020fc8000000000c */
[----:B--2---:R-:W-:-:S07]  /*0990*/  @!P1 FFMA R26, R7, R4, R26 ;  /* 0x00000004071a9223 */ /* 0x004fce000000001a */
.L_x_37:
[----:B------:R-:W0:Y:S02]  /*09a0*/  LDC.64 R2, c[0x0][0x390] ;  /* 0x0000e400ff027b82 */ /* 0x000e240000000a00 */
[----:B0-----:R-:W-:-:S06]  /*09b0*/  IMAD.WIDE R18, R18, 0x4, R2 ;  /* 0x0000000412127825 */ /* 0x001fcc00078e0202 */
[----:B------:R-:W0:Y:S01]  /*09c0*/  LDC.64 R2, c[0x0][0x398] ;  /* 0x0000e600ff027b82 */ /* 0x000e220000000a00 */
[----:B------:R-:W2:Y:S01]  /*09d0*/  LDG.E R19, desc[UR6][R18.64] ;  /* 0x0000000612137981 */ /* 0x000ea2000c1e1900 */
[----:B0-----:R-:W-:-:S04]  /*09e0*/  IMAD.WIDE R2, R0, 0x4, R2 ;  /* 0x0000000400027825 */ /* 0x001fc800078e0202 */
[----:B--2---:R-:W-:-:S05]  /*09f0*/  FADD R5, R19, R26 ;  /* 0x0000001a13057221 */ /* 0x004fca0000000000 */
[----:B------:R-:W-:Y:S01]  /*0a00*/  STG.E desc[UR6][R2.64], R5 ;  /* 0x0000000502007986 */ /* 0x000fe2000c101906 */
[----:B------:R-:W-:Y:S05]  /*0a10*/  EXIT ;  /* 0x000000000000794d */ /* 0x000fea0003800000 */
.L_x_41:
        /* <DEDUP_REMOVED lines=14> */
.L_x_64:


//--------------------- .text._Z14FlattenForwardPKfPfiiii --------------------------
	.section	.text._Z14FlattenForwardPKfPfiiii,"ax",@progbits
	.align	128
        .global         _Z14FlattenForwardPKfPfiiii
        .type           _Z14FlattenForwardPKfPfiiii,@function
        .size           _Z14FlattenForwardPKfPfiiii,(.L_x_65 - _Z14FlattenForwardPKfPfiiii)
        .other          _Z14FlattenForwardPKfPfiiii,@"STO_CUDA_ENTRY STV_DEFAULT"
_Z14FlattenForwardPKfPfiiii:
.text._Z14FlattenForwardPKfPfiiii:
[----:B------:R-:W-:Y:S01]  /*0000*/  LDC R1, c[0x0][0x37c] ;  /* 0x0000df00ff017b82 */ /* 0x000fe20000000800 */
[----:B------:R-:W0:Y:S01]  /*0010*/  S2R R0, SR_TID.X ;  /* 0x0000000000007919 */ /* 0x000e220000002100 */
[----:B------:R-:W1:Y:S06]  /*0020*/  LDCU.128 UR4, c[0x0][0x390] ;  /* 0x00007200ff0477ac */ /* 0x000e6c0008000c00 */
[----:B------:R-:W0:Y:S08]  /*0030*/  S2UR UR8, SR_CTAID.X ;  /* 0x00000000000879c3 */ /* 0x000e300000002500 */
[----:B------:R-:W0:Y:S01]  /*0040*/  LDC R7, c[0x0][0x360] ;  /* 0x0000d800ff077b82 */ /* 0x000e220000000800 */
[----:B-1----:R-:W-:-:S04]  /*0050*/  UIMAD UR4, UR5, UR4, URZ ;  /* 0x00000004050472a4 */ /* 0x002fc8000f8e02ff */
[----:B------:R-:W-:-:S04]  /*0060*/  UIMAD UR4, UR4, UR6, URZ ;  /* 0x00000006040472a4 */ /* 0x000fc8000f8e02ff */
[----:B------:R-:W-:Y:S01]  /*0070*/  UIMAD UR4, UR4, UR7, URZ ;  /* 0x00000007040472a4 */ /* 0x000fe2000f8e02ff */
[----:B0-----:R-:W-:-:S05]  /*0080*/  IMAD R7, R7, UR8, R0 ;  /* 0x0000000807077c24 */ /* 0x001fca000f8e0200 */
[----:B------:R-:W-:-:S13]  /*0090*/  ISETP.GE.AND P0, PT, R7, UR4, PT ;  /* 0x0000000407007c0c */ /* 0x000fda000bf06270 */
[----:B------:R-:W-:Y:S05]  /*00a0*/  @P0 EXIT ;  /* 0x000000000000094d */ /* 0x000fea0003800000 */
[----:B------:R-:W0:Y:S01]  /*00b0*/  LDC.64 R2, c[0x0][0x380] ;  /* 0x0000e000ff027b82 */ /* 0x000e220000000a00 */
[----:B------:R-:W1:Y:S07]  /*00c0*/  LDCU.64 UR4, c[0x0][0x358] ;  /* 0x00006b00ff0477ac */ /* 0x000e6e0008000a00 */
[----:B------:R-:W2:Y:S01]  /*00d0*/  LDC.64 R4, c[0x0][0x388] ;  /* 0x0000e200ff047b82 */ /* 0x000ea20000000a00 */
[----:B0-----:R-:W-:-:S06]  /*00e0*/  IMAD.WIDE R2, R7, 0x4, R2 ;  /* 0x0000000407027825 */ /* 0x001fcc00078e0202 */
[----:B-1----:R-:W3:Y:S01]  /*00f0*/  LDG.E R3, desc[UR4][R2.64] ;  /* 0x0000000402037981 */ /* 0x002ee2000c1e1900 */
[----:B--2---:R-:W-:-:S05]  /*0100*/  IMAD.WIDE R4, R7, 0x4, R4 ;  /* 0x0000000407047825 */ /* 0x004fca00078e0204 */
[----:B---3--:R-:W-:Y:S01]  /*0110*/  STG.E desc[UR4][R4.64], R3 ;  /* 0x0000000304007986 */ /* 0x008fe2000c101904 */
[----:B------:R-:W-:Y:S05]  /*0120*/  EXIT ;  /* 0x000000000000794d */ /* 0x000fea0003800000 */
.L_x_42:
        /* <DEDUP_REMOVED lines=13> */
.L_x_65:


//--------------------- .text._Z14MaxPoolForwardPKfPfPiiiiii --------------------------
	.section	.text._Z14MaxPoolForwardPKfPfPiiiiii,"ax",@progbits
	.align	128
        .global         _Z14MaxPoolForwardPKfPfPiiiiii
        .type           _Z14MaxPoolForwardPKfPfPiiiiii,@function
        .size           _Z14MaxPoolForwardPKfPfPiiiiii,(.L_x_66 - _Z14MaxPoolForwardPKfPfPiiiiii)
        .other          _Z14MaxPoolForwardPKfPfPiiiiii,@"STO_CUDA_ENTRY STV_DEFAULT"
_Z14MaxPoolForwardPKfPfPiiiiii:
.text._Z14MaxPoolForwardPKfPfPiiiiii:
[----:B------:R-:W-:Y:S08]  /*0000*/  LDC R1, c[0x0][0x37c] ;  /* 0x0000df00ff017b82 */ /* 0x000ff00000000800 */
[----:B------:R-:W0:Y:S01]  /*0010*/  LDC R13, c[0x0][0x3a8] ;  /* 0x0000ea00ff0d7b82 */ /* 0x000e220000000800 */
[----:B------:R-:W1:Y:S07]  /*0020*/  LDCU.64 UR6, c[0x0][0x398] ;  /* 0x00007300ff0677ac */ /* 0x000e6e0008000a00 */
[----:B------:R-:W2:Y:S08]  /*0030*/  LDC R8, c[0x0][0x3a0] ;  /* 0x0000e800ff087b82 */ /* 0x000eb00000000800 */
[----:B------:R-:W3:Y:S01]  /*0040*/  LDC R12, c[0x0][0x3a4] ;  /* 0x0000e900ff0c7b82 */ /* 0x000ee20000000800 */
[----:B-1----:R-:W-:Y:S01]  /*0050*/  UIMAD UR4, UR7, UR6, URZ ;  /* 0x00000006070472a4 */ /* 0x002fe2000f8e02ff */
[----:B0-----:R-:W-:-:S06]  /*0060*/  IABS R7, R13 ;  /* 0x0000000d00077213 */ /* 0x001fcc0000000000 */
[----:B------:R-:W0:Y:S01]  /*0070*/  S2UR UR5, SR_CTAID.X ;  /* 0x00000000000579c3 */ /* 0x000e220000002500 */
[----:B------:R-:W-:Y:S01]  /*0080*/  LOP3.LUT R9, RZ, R13, RZ, 0x33, !PT ;  /* 0x0000000dff097212 */ /* 0x000fe200078e33ff */
[----:B------:R-:W1:Y:S01]  /*0090*/  I2F.RP R0, R7 ;  /* 0x0000000700007306 */ /* 0x000e620000209400 */
[----:B--2---:R-:W-:Y:S02]  /*00a0*/  IABS R6, R8 ;  /* 0x0000000800067213 */ /* 0x004fe40000000000 */
[----:B---3--:R-:W-:-:S05]  /*00b0*/  IABS R10, R12 ;  /* 0x0000000c000a7213 */ /* 0x008fca0000000000 */
[----:B-1----:R-:W1:Y:S02]  /*00c0*/  MUFU.RCP R0, R0 ;  /* 0x0000000000007308 */ /* 0x002e640000001000 */
[----:B-1----:R-:W-:-:S06]  /*00d0*/  VIADD R2, R0, 0xffffffe ;  /* 0x0ffffffe00027836 */ /* 0x002fcc0000000000 */
[----:B------:R1:W2:Y:S02]  /*00e0*/  F2I.FTZ.U32.TRUNC.NTZ R3, R2 ;  /* 0x0000000200037305 */ /* 0x0002a4000021f000 */
[----:B-1----:R-:W-:Y:S02]  /*00f0*/  IMAD.MOV.U32 R2, RZ, RZ, RZ ;  /* 0x000000ffff027224 */ /* 0x002fe400078e00ff */
[----:B--2---:R-:W-:-:S04]  /*0100*/  IMAD.MOV R4, RZ, RZ, -R3 ;  /* 0x000000ffff047224 */ /* 0x004fc800078e0a03 */
[----:B------:R-:W-:-:S04]  /*0110*/  IMAD R5, R4, R7, RZ ;  /* 0x0000000704057224 */ /* 0x000fc800078e02ff */
[----:B------:R-:W-:-:S06]  /*0120*/  IMAD.HI.U32 R3, R3, R5, R2 ;  /* 0x0000000503037227 */ /* 0x000fcc00078e0002 */
[----:B------:R-:W-:-:S04]  /*0130*/  IMAD.HI.U32 R0, R3, R6, RZ ;  /* 0x0000000603007227 */ /* 0x000fc800078e00ff */
[----:B------:R-:W-:Y:S01]  /*0140*/  IMAD.HI.U32 R4, R3, R10, RZ ;  /* 0x0000000a03047227 */ /* 0x000fe200078e00ff */
[----:B------:R-:W-:-:S03]  /*0150*/  LOP3.LUT R3, R8, R13, RZ, 0x3c, !PT ;  /* 0x0000000d08037212 */ /* 0x000fc600078e3cff */
[----:B------:R-:W-:Y:S01]  /*0160*/  IMAD.MOV R2, RZ, RZ, -R0 ;  /* 0x000000ffff027224 */ /* 0x000fe200078e0a00 */
[----:B------:R-:W-:Y:S01]  /*0170*/  ISETP.GE.AND P3, PT, R3, RZ, PT ;  /* 0x000000ff0300720c */ /* 0x000fe20003f66270 */
[----:B------:R-:W-:Y:S01]  /*0180*/  IMAD.MOV R5, RZ, RZ, -R4 ;  /* 0x000000ffff057224 */ /* 0x000fe200078e0a04 */
[----:B------:R-:W0:Y:S01]  /*0190*/  LDC R3, c[0x0][0x360] ;  /* 0x0000d800ff037b82 */ /* 0x000e220000000800 */
[C---:B------:R-:W-:Y:S02]  /*01a0*/  IMAD R2, R7.reuse, R2, R6 ;  /* 0x0000000207027224 */ /* 0x040fe400078e0206 */
[C---:B------:R-:W-:Y:S01]  /*01b0*/  IMAD R5, R7.reuse, R5, R10 ;  /* 0x0000000507057224 */ /* 0x040fe200078e020a */
[----:B------:R-:W0:Y:S02]  /*01c0*/  S2R R6, SR_TID.X ;  /* 0x0000000000067919 */ /* 0x000e240000002100 */
[C---:B------:R-:W-:Y:S02]  /*01d0*/  ISETP.GT.U32.AND P2, PT, R7.reuse, R2, PT ;  /* 0x000000020700720c */ /* 0x040fe40003f44070 */
[----:B------:R-:W-:-:S11]  /*01e0*/  ISETP.GT.U32.AND P4, PT, R7, R5, PT ;  /* 0x000000050700720c */ /* 0x000fd60003f84070 */
[--C-:B------:R-:W-:Y:S02]  /*01f0*/  @!P2 IMAD.IADD R2, R2, 0x1, -R7.reuse ;  /* 0x000000010202a824 */ /* 0x100fe400078e0a07 */
[----:B------:R-:W-:Y:S02]  /*0200*/  @!P4 IMAD.IADD R5, R5, 0x1, -R7 ;  /* 0x000000010505c824 */ /* 0x000fe400078e0a07 */
[----:B------:R-:W-:Y:S01]  /*0210*/  @!P2 VIADD R0, R0, 0x1 ;  /* 0x000000010000a836 */ /* 0x000fe20000000000 */
[-C--:B------:R-:W-:Y:S01]  /*0220*/  ISETP.GE.U32.AND P0, PT, R2, R7.reuse, PT ;  /* 0x000000070200720c */ /* 0x080fe20003f06070 */
[----:B------:R-:W-:Y:S01]  /*0230*/  @!P4 VIADD R4, R4, 0x1 ;  /* 0x000000010404c836 */ /* 0x000fe20000000000 */
[----:B------:R-:W-:Y:S02]  /*0240*/  ISETP.GE.U32.AND P1, PT, R5, R7, PT ;  /* 0x000000070500720c */ /* 0x000fe40003f26070 */
[----:B------:R-:W-:-:S04]  /*0250*/  LOP3.LUT R2, R12, R13, RZ, 0x3c, !PT ;  /* 0x0000000d0c027212 */ /* 0x000fc800078e3cff */
[----:B------:R-:W-:-:S05]  /*0260*/  ISETP.GE.AND P2, PT, R2, RZ, PT ;  /* 0x000000ff0200720c */ /* 0x000fca0003f46270 */
[----:B------:R-:W-:Y:S01]  /*0270*/  @P0 VIADD R0, R0, 0x1 ;  /* 0x0000000100000836 */ /* 0x000fe20000000000 */
[----:B------:R-:W-:Y:S01]  /*0280*/  ISETP.NE.AND P0, PT, R13, RZ, PT ;  /* 0x000000ff0d00720c */ /* 0x000fe20003f05270 */
[----:B------:R-:W-:Y:S02]  /*0290*/  @P1 VIADD R4, R4, 0x1 ;  /* 0x0000000104041836 */ /* 0x000fe40000000000 */
[----:B------:R-:W-:-:S04]  /*02a0*/  @!P3 IMAD.MOV R0, RZ, RZ, -R0 ;  /* 0x000000ffff00b224 */ /* 0x000fc800078e0a00 */
[----:B------:R-:W-:Y:S01]  /*02b0*/  @!P2 IMAD.MOV R4, RZ, RZ, -R4 ;  /* 0x000000ffff04a224 */ /* 0x000fe200078e0a04 */
[----:B------:R-:W-:Y:S01]  /*02c0*/  SEL R8, R9, R0, !P0 ;  /* 0x0000000009087207 */ /* 0x000fe20004000000 */
[----:B0-----:R-:W-:-:S03]  /*02d0*/  IMAD R0, R3, UR5, R6 ;  /* 0x0000000503007c24 */ /* 0x001fc6000f8e0206 */
[----:B------:R-:W-:Y:S01]  /*02e0*/  SEL R9, R9, R4, !P0 ;  /* 0x0000000409097207 */ /* 0x000fe20004000000 */
[----:B------:R-:W-:-:S04]  /*02f0*/  IMAD R2, R8, UR4, RZ ;  /* 0x0000000408027c24 */ /* 0x000fc8000f8e02ff */
[----:B------:R-:W-:-:S05]  /*0300*/  IMAD R3, R9, R2, RZ ;  /* 0x0000000209037224 */ /* 0x000fca00078e02ff */
[----:B------:R-:W-:-:S13]  /*0310*/  ISETP.GE.AND P0, PT, R0, R3, PT ;  /* 0x000000030000720c */ /* 0x000fda0003f06270 */
[----:B------:R-:W-:Y:S05]  /*0320*/  @P0 EXIT ;  /* 0x000000000000094d */ /* 0x000fea0003800000 */
[C---:B------:R-:W-:Y:S01]  /*0330*/  IMAD R2, R8.reuse, UR7, RZ ;  /* 0x0000000708027c24 */ /* 0x040fe2000f8e02ff */
[----:B------:R-:W-:Y:S01]  /*0340*/  IABS R10, R0 ;  /* 0x00000000000a7213 */ /* 0x000fe20000000000 */
[-C--:B------:R-:W-:Y:S01]  /*0350*/  IMAD R6, R8, R9.reuse, RZ ;  /* 0x0000000908067224 */ /* 0x080fe200078e02ff */
[----:B------:R-:W-:Y:S01]  /*0360*/  ISETP.GE.AND P2, PT, R0, RZ, PT ;  /* 0x000000ff0000720c */ /* 0x000fe20003f46270 */
[----:B------:R-:W-:Y:S01]  /*0370*/  IMAD R3, R9, R2, RZ ;  /* 0x0000000209037224 */ /* 0x000fe200078e02ff */
[----:B------:R-:W-:Y:S01]  /*0380*/  IABS R16, R9 ;  /* 0x0000000900107213 */ /* 0x000fe20000000000 */
[----:B------:R-:W0:Y:S01]  /*0390*/  LDCU.64 UR8, c[0x0][0x358] ;  /* 0x00006b00ff0877ac */ /* 0x000e220008000a00 */
[-C--:B------:R-:W-:Y:S02]  /*03a0*/  IABS R8, R6.reuse ;  /* 0x0000000600087213 */ /* 0x080fe40000000000 */
[----:B------:R-:W-:Y:S02]  /*03b0*/  IABS R2, R3 ;  /* 0x0000000300027213 */ /* 0x000fe40000000000 */
[----:B------:R-:W1:Y:S01]  /*03c0*/  I2F.RP R12, R8 ;  /* 0x00000008000c7306 */ /* 0x000e620000209400 */
[----:B------:R-:W-:-:S07]  /*03d0*/  IABS R14, R6 ;  /* 0x00000006000e7213 */ /* 0x000fce0000000000 */
[----:B------:R-:W2:Y:S08]  /*03e0*/  I2F.RP R7, R2 ;  /* 0x0000000200077306 */ /* 0x000eb00000209400 */
[----:B-1----:R-:W-:Y:S08]  /*03f0*/  MUFU.RCP R12, R12 ;  /* 0x0000000c000c7308 */ /* 0x002ff00000001000 */
[----:B--2---:R-:W1:Y:S02]  /*0400*/  MUFU.RCP R7, R7 ;  /* 0x0000000700077308 */ /* 0x004e640000001000 */
[----:B-1----:R-:W-:Y:S01]  /*0410*/  VIADD R4, R7, 0xffffffe ;  /* 0x0ffffffe07047836 */ /* 0x002fe20000000000 */
[----:B------:R-:W-:-:S05]  /*0420*/  IABS R7, R3 ;  /* 0x0000000300077213 */ /* 0x000fca0000000000 */
[----:B------:R1:W2:Y:S01]  /*0430*/  F2I.FTZ.U32.TRUNC.NTZ R5, R4 ;  /* 0x0000000400057305 */ /* 0x0002a2000021f000 */
[----:B------:R-:W-:Y:S02]  /*0440*/  IMAD.MOV R7, RZ, RZ, -R7 ;  /* 0x000000ffff077224 */ /* 0x000fe400078e0a07 */
[----:B-1----:R-:W-:Y:S02]  /*0450*/  IMAD.MOV.U32 R4, RZ, RZ, RZ ;  /* 0x000000ffff047224 */ /* 0x002fe400078e00ff */
[----:B--2---:R-:W-:-:S04]  /*0460*/  IMAD.MOV R11, RZ, RZ, -R5 ;  /* 0x000000ffff0b7224 */ /* 0x004fc800078e0a05 */
[----:B------:R-:W-:-:S04]  /*0470*/  IMAD R11, R11, R2, RZ ;  /* 0x000000020b0b7224 */ /* 0x000fc800078e02ff */
[----:B------:R-:W-:-:S04]  /*0480*/  IMAD.HI.U32 R4, R5, R11, R4 ;  /* 0x0000000b05047227 */ /* 0x000fc800078e0004 */
[----:B------:R-:W-:Y:S02]  /*0490*/  IMAD.MOV.U32 R5, RZ, RZ, R10 ;  /* 0x000000ffff057224 */ /* 0x000fe400078e000a */
[----:B------:R-:W-:Y:S02]  /*04a0*/  VIADD R11, R12, 0xffffffe ;  /* 0x0ffffffe0c0b7836 */ /* 0x000fe40000000000 */
[----:B------:R-:W-:-:S04]  /*04b0*/  IMAD.HI.U32 R4, R4, R5, RZ ;  /* 0x0000000504047227 */ /* 0x000fc800078e00ff */
[----:B------:R-:W-:Y:S01]  /*04c0*/  IMAD R5, R4, R7, R5 ;  /* 0x0000000704057224 */ /* 0x000fe200078e0205 */
[----:B------:R-:W1:Y:S01]  /*04d0*/  F2I.FTZ.U32.TRUNC.NTZ R11, R11 ;  /* 0x0000000b000b7305 */ /* 0x000e62000021f000 */
[----:B------:R-:W-:-:S03]  /*04e0*/  LOP3.LUT R7, RZ, R3, RZ, 0x33, !PT ;  /* 0x00000003ff077212 */ /* 0x000fc600078e33ff */
[----:B------:R-:W-:Y:S01]  /*04f0*/  ISETP.GT.U32.AND P0, PT, R2, R5, PT ;  /* 0x000000050200720c */ /* 0x000fe20003f04070 */
[----:B-1----:R-:W-:-:S12]  /*0500*/  IMAD.MOV R17, RZ, RZ, -R11 ;  /* 0x000000ffff117224 */ /* 0x002fd800078e0a0b */
[--C-:B------:R-:W-:Y:S02]  /*0510*/  @!P0 IMAD.IADD R5, R5, 0x1, -R2.reuse ;  /* 0x0000000105058824 */ /* 0x100fe400078e0a02 */
[----:B------:R-:W-:Y:S02]  /*0520*/  IMAD R17, R17, R8, RZ ;  /* 0x0000000811117224 */ /* 0x000fe400078e02ff */
[----:B------:R-:W-:Y:S01]  /*0530*/  IMAD.IADD R10, R5, 0x1, -R2 ;  /* 0x00000001050a7824 */ /* 0x000fe200078e0a02 */
[----:B------:R-:W-:-:S04]  /*0540*/  ISETP.GT.U32.AND P1, PT, R2, R5, PT ;  /* 0x000000050200720c */ /* 0x000fc80003f24070 */
[----:B------:R-:W-:Y:S02]  /*0550*/  SEL R10, R10, R5, !P1 ;  /* 0x000000050a0a7207 */ /* 0x000fe40004800000 */
[----:B------:R-:W-:-:S03]  /*0560*/  ISETP.NE.AND P1, PT, R3, RZ, PT ;  /* 0x000000ff0300720c */ /* 0x000fc60003f25270 */
[----:B------:R-:W-:-:S05]  /*0570*/  @!P2 IMAD.MOV R10, RZ, RZ, -R10 ;  /* 0x000000ffff0aa224 */ /* 0x000fca00078e0a0a */
[----:B------:R-:W-:Y:S01]  /*0580*/  SEL R15, R7, R10, !P1 ;  /* 0x0000000a070f7207 */ /* 0x000fe20004800000 */
[----:B------:R-:W-:-:S03]  /*0590*/  IMAD.MOV.U32 R10, RZ, RZ, RZ ;  /* 0x000000ffff0a7224 */ /* 0x000fc600078e00ff */
[----:B------:R-:W-:Y:S01]  /*05a0*/  IABS R12, R15 ;  /* 0x0000000f000c7213 */ /* 0x000fe20000000000 */
[----:B------:R-:W-:-:S04]  /*05b0*/  IMAD.HI.U32 R10, R11, R17, R10 ;  /* 0x000000110b0a7227 */ /* 0x000fc800078e000a */
[----:B------:R-:W-:Y:S02]  /*05c0*/  IMAD.MOV.U32 R11, RZ, RZ, R12 ;  /* 0x000000ffff0b7224 */ /* 0x000fe400078e000c */
[----:B------:R-:W-:Y:S02]  /*05d0*/  IMAD.MOV R17, RZ, RZ, -R14 ;  /* 0x000000ffff117224 */ /* 0x000fe400078e0a0e */
[----:B------:R-:W-:Y:S02]  /*05e0*/  IMAD.MOV.U32 R12, RZ, RZ, R16 ;  /* 0x000000ffff0c7224 */ /* 0x000fe400078e0010 */
[----:B------:R-:W-:Y:S02]  /*05f0*/  IMAD.HI.U32 R14, R10, R11, RZ ;  /* 0x0000000b0a0e7227 */ /* 0x000fe400078e00ff */
[----:B------:R-:W1:Y:S02]  /*0600*/  I2F.RP R16, R12 ;  /* 0x0000000c00107306 */ /* 0x000e640000209400 */
[----:B------:R-:W-:-:S05]  /*0610*/  IMAD R11, R14, R17, R11 ;  /* 0x000000110e0b7224 */ /* 0x000fca00078e020b */
[----:B------:R-:W-:Y:S01]  /*0620*/  ISETP.GT.U32.AND P3, PT, R8, R11, PT ;  /* 0x0000000b0800720c */ /* 0x000fe20003f64070 */
[----:B-1----:R-:W1:-:S12]  /*0630*/  MUFU.RCP R16, R16 ;  /* 0x0000001000107308 */ /* 0x002e580000001000 */
[----:B------:R-:W-:Y:S02]  /*0640*/  @!P3 IMAD.IADD R11, R11, 0x1, -R8 ;  /* 0x000000010b0bb824 */ /* 0x000fe400078e0a08 */
[----:B------:R-:W-:Y:S01]  /*0650*/  @!P3 VIADD R14, R14, 0x1 ;  /* 0x000000010e0eb836 */ /* 0x000fe20000000000 */
[----:B------:R-:W-:Y:S02]  /*0660*/  ISETP.NE.AND P3, PT, R6, RZ, PT ;  /* 0x000000ff0600720c */ /* 0x000fe40003f65270 */
[----:B------:R-:W-:Y:S02]  /*0670*/  ISETP.GE.U32.AND P2, PT, R11, R8, PT ;  /* 0x000000080b00720c */ /* 0x000fe40003f46070 */
[----:B------:R-:W-:-:S04]  /*0680*/  LOP3.LUT R8, R15, R6, RZ, 0x3c, !PT ;  /* 0x000000060f087212 */ /* 0x000fc800078e3cff */
[----:B------:R-:W-:Y:S01]  /*0690*/  ISETP.GE.AND P4, PT, R8, RZ, PT ;  /* 0x000000ff0800720c */ /* 0x000fe20003f86270 */
[----:B-1----:R-:W-:-:S04]  /*06a0*/  VIADD R10, R16, 0xffffffe ;  /* 0x0ffffffe100a7836 */ /* 0x002fc80000000000 */
[----:B------:R1:W2:Y:S02]  /*06b0*/  F2I.FTZ.U32.TRUNC.NTZ R11, R10 ;  /* 0x0000000a000b7305 */ /* 0x0002a4000021f000 */
[----:B------:R-:W-:-:S06]  /*06c0*/  @P2 VIADD R14, R14, 0x1 ;  /* 0x000000010e0e2836 */ /* 0x000fcc0000000000 */
[----:B------:R-:W-:Y:S01]  /*06d0*/  @!P4 IMAD.MOV R14, RZ, RZ, -R14 ;  /* 0x000000ffff0ec224 */ /* 0x000fe200078e0a0e */
[----:B------:R-:W-:Y:S01]  /*06e0*/  @!P3 LOP3.LUT R14, RZ, R6, RZ, 0x33, !PT ;  /* 0x00000006ff0eb212 */ /* 0x000fe200078e33ff */
[----:B-1----:R-:W-:-:S04]  /*06f0*/  IMAD.MOV.U32 R10, RZ, RZ, RZ ;  /* 0x000000ffff0a7224 */ /* 0x002fc800078e00ff */
[----:B------:R-:W-:Y:S02]  /*0700*/  IMAD.MOV R8, RZ, RZ, -R14 ;  /* 0x000000ffff087224 */ /* 0x000fe400078e0a0e */
[----:B--2---:R-:W-:Y:S02]  /*0710*/  IMAD.MOV R17, RZ, RZ, -R11 ;  /* 0x000000ffff117224 */ /* 0x004fe400078e0a0b */
[----:B------:R-:W-:Y:S01]  /*0720*/  IMAD R16, R6, R8, R15 ;  /* 0x0000000806107224 */ /* 0x000fe200078e020f */
[----:B------:R-:W-:Y:S01]  /*0730*/  IABS R8, R9 ;  /* 0x0000000900087213 */ /* 0x000fe20000000000 */
[----:B------:R-:W-:-:S03]  /*0740*/  IMAD R15, R17, R12, RZ ;  /* 0x0000000c110f7224 */ /* 0x000fc600078e02ff */
[----:B------:R-:W-:Y:S01]  /*0750*/  IABS R6, R16 ;  /* 0x0000001000067213 */ /* 0x000fe20000000000 */
[----:B------:R-:W-:-:S04]  /*0760*/  IMAD.HI.U32 R10, R11, R15, R10 ;  /* 0x0000000f0b0a7227 */ /* 0x000fc800078e000a */
[----:B------:R-:W-:Y:S02]  /*0770*/  IMAD.MOV R8, RZ, RZ, -R8 ;  /* 0x000000ffff087224 */ /* 0x000fe400078e0a08 */
[----:B------:R-:W-:Y:S02]  /*0780*/  IMAD.MOV.U32 R11, RZ, RZ, R6 ;  /* 0x000000ffff0b7224 */ /* 0x000fe400078e0006 */
[----:B------:R-:W-:Y:S02]  /*0790*/  IMAD.MOV.U32 R6, RZ, RZ, R8 ;  /* 0x000000ffff067224 */ /* 0x000fe400078e0008 */
[----:B------:R-:W-:-:S04]  /*07a0*/  IMAD.HI.U32 R8, R10, R11, RZ ;  /* 0x0000000b0a087227 */ /* 0x000fc800078e00ff */
[----:B------:R-:W-:Y:S01]  /*07b0*/  IMAD R11, R8, R6, R11 ;  /* 0x00000006080b7224 */ /* 0x000fe200078e020b */
[----:B------:R-:W-:Y:S01]  /*07c0*/  LOP3.LUT R6, R16, R9, RZ, 0x3c, !PT ;  /* 0x0000000910067212 */ /* 0x000fe200078e3cff */
[----:B------:R-:W-:-:S03]  /*07d0*/  IMAD.MOV.U32 R10, RZ, RZ, RZ ;  /* 0x000000ffff0a7224 */ /* 0x000fc600078e00ff */
[----:B------:R-:W-:Y:S02]  /*07e0*/  ISETP.GT.U32.AND P3, PT, R12, R11, PT ;  /* 0x0000000b0c00720c */ /* 0x000fe40003f64070 */
[----:B------:R-:W-:-:S11]  /*07f0*/  ISETP.GE.AND P4, PT, R6, RZ, PT ;  /* 0x000000ff0600720c */ /* 0x000fd60003f86270 */
[----:B------:R-:W-:Y:S02]  /*0800*/  @!P3 IMAD.IADD R11, R11, 0x1, -R12 ;  /* 0x000000010b0bb824 */ /* 0x000fe400078e0a0c */
[----:B------:R-:W-:Y:S01]  /*0810*/  @!P3 VIADD R8, R8, 0x1 ;  /* 0x000000010808b836 */ /* 0x000fe20000000000 */
[----:B------:R-:W-:Y:S02]  /*0820*/  ISETP.NE.AND P3, PT, R9, RZ, PT ;  /* 0x000000ff0900720c */ /* 0x000fe40003f65270 */
[----:B------:R-:W-:Y:S01]  /*0830*/  ISETP.GE.U32.AND P2, PT, R11, R12, PT ;  /* 0x0000000c0b00720c */ /* 0x000fe20003f46070 */
[----:B------:R-:W-:-:S12]  /*0840*/  IMAD.MOV.U32 R11, RZ, RZ, -0xeb60d36 ;  /* 0xf149f2caff0b7424 */ /* 0x000fd800078e00ff */
[----:B------:R-:W-:Y:S01]  /*0850*/  @P2 VIADD R8, R8, 0x1 ;  /* 0x0000000108082836 */ /* 0x000fe20000000000 */
[----:B------:R-:W-:-:S03]  /*0860*/  ISETP.GE.AND P2, PT, R13, 0x1, PT ;  /* 0x000000010d00780c */ /* 0x000fc60003f46270 */
[----:B------:R-:W-:Y:S01]  /*0870*/  @!P4 IMAD.MOV R8, RZ, RZ, -R8 ;  /* 0x000000ffff08c224 */ /* 0x000fe200078e0a08 */
[----:B------:R-:W-:-:S05]  /*0880*/  @!P3 LOP3.LUT R8, RZ, R9, RZ, 0x33, !PT ;  /* 0x00000009ff08b212 */ /* 0x000fca00078e33ff */
[----:B------:R-:W-:-:S04]  /*0890*/  IMAD.MOV R6, RZ, RZ, -R8 ;  /* 0x000000ffff067224 */ /* 0x000fc800078e0a08 */
[----:B------:R-:W-:Y:S01]  /*08a0*/  IMAD R9, R9, R6, R16 ;  /* 0x0000000609097224 */ /* 0x000fe200078e0210 */
[----:B0-----:R-:W-:Y:S06]  /*08b0*/  @!P2 BRA `(.L_x_43) ;  /* 0x0000000800dca947 */ /* 0x001fec0003800000 */
[----:B------:R-:W-:Y:S01]  /*08c0*/  ISETP.GE.U32.AND P2, PT, R5, R2, PT ;  /* 0x000000020500720c */ /* 0x000fe20003f46070 */
[----:B------:R-:W-:Y:S01]  /*08d0*/  @!P0 VIADD R4, R4, 0x1 ;  /* 0x0000000104048836 */ /* 0x000fe20000000000 */
[----:B------:R-:W-:Y:S01]  /*08e0*/  LOP3.LUT R3, R0, R3, RZ, 0x3c, !PT ;  /* 0x0000000300037212 */ /* 0x000fe200078e3cff */
[----:B------:R-:W-:Y:S01]  /*08f0*/  IMAD.MOV.U32 R11, RZ, RZ, -0xeb60d36 ;  /* 0xf149f2caff0b7424 */ /* 0x000fe200078e00ff */
[----:B------:R-:W-:Y:S01]  /*0900*/  LOP3.LUT R18, R13, 0x7, RZ, 0xc0, !PT ;  /* 0x000000070d127812 */ /* 0x000fe200078ec0ff */
[----:B------:R-:W-:Y:S01]  /*0910*/  IMAD.MOV.U32 R10, RZ, RZ, RZ ;  /* 0x000000ffff0a7224 */ /* 0x000fe200078e00ff */
[----:B------:R-:W-:Y:S01]  /*0920*/  ISETP.GE.AND P3, PT, R3, RZ, PT ;  /* 0x000000ff0300720c */ /* 0x000fe20003f66270 */
[----:B------:R-:W-:Y:S01]  /*0930*/  UMOV UR4, URZ ;  /* 0x000000ff00047c82 */ /* 0x000fe20008000000 */
[C---:B------:R-:W-:Y:S01]  /*0940*/  LOP3.LUT R19, R13.reuse, 0x3, RZ, 0xc0, !PT ;  /* 0x000000030d137812 */ /* 0x040fe200078ec0ff */
[----:B------:R-:W-:Y:S01]  /*0950*/  VIADD R2, R18, 0xffffffff ;  /* 0xffffffff12027836 */ /* 0x000fe20000000000 */
[----:B------:R-:W-:-:S03]  /*0960*/  LOP3.LUT R13, R13, 0x7ffffff8, RZ, 0xc0, !PT ;  /* 0x7ffffff80d0d7812 */ /* 0x000fc600078ec0ff */
[----:B------:R-:W-:-:S06]  /*0970*/  @P2 VIADD R4, R4, 0x1 ;  /* 0x0000000104042836 */ /* 0x000fcc0000000000 */
[----:B------:R-:W-:-:S05]  /*0980*/  @!P3 IMAD.MOV R4, RZ, RZ, -R4 ;  /* 0x000000ffff04b224 */ /* 0x000fca00078e0a04 */
[----:B------:R-:W-:Y:S02]  /*0990*/  SEL R7, R7, R4, !P1 ;  /* 0x0000000407077207 */ /* 0x000fe40004800000 */
[----:B------:R-:W-:-:S03]  /*09a0*/  ISETP.GE.U32.AND P1, PT, R2, 0x3, PT ;  /* 0x000000030200780c */ /* 0x000fc60003f26070 */
[----:B------:R-:W-:-:S10]  /*09b0*/  IMAD R12, R7, UR7, R14 ;  /* 0x00000007070c7c24 */ /* 0x000fd4000f8e020e */
.L_x_50:
[----:B------:R-:W0:Y:S01]  /*09c0*/  LDCU UR6, c[0x0][0x3a8] ;  /* 0x00007500ff0677ac */ /* 0x000e220008000800 */
[----:B------:R-:W-:Y:S01]  /*09d0*/  IMAD.MOV.U32 R17, RZ, RZ, RZ ;  /* 0x000000ffff117224 */ /* 0x000fe200078e00ff */
[----:B------:R-:W1:Y:S01]  /*09e0*/  LDCU UR5, c[0x0][0x3a0] ;  /* 0x00007400ff0577ac */ /* 0x000e620008000800 */
[----:B0-----:R-:W-:-:S04]  /*09f0*/  IMAD.U32 R14, RZ, RZ, UR6 ;  /* 0x00000006ff0e7e24 */ /* 0x001fc8000f8e00ff */
[----:B------:R-:W-:Y:S01]  /*0a00*/  IMAD R15, R8, R14, UR4 ;  /* 0x00000004080f7e24 */ /* 0x000fe2000f8e020e */
[----:B------:R-:W-:Y:S01]  /*0a10*/  ISETP.GE.U32.AND P0, PT, R14, 0x8, PT ;  /* 0x000000080e00780c */ /* 0x000fe20003f06070 */
[----:B------:R-:W-:Y:S02]  /*0a20*/  UIADD3 UR4, UPT, UPT, UR4, 0x1, URZ ;  /* 0x0000000104047890 */ /* 0x000fe4000fffe0ff */
[----:B-1----:R-:W-:-:S04]  /*0a30*/  IMAD R16, R12, UR5, R15 ;  /* 0x000000050c107c24 */ /* 0x002fc8000f8e020f */
[----:B------:R-:W-:-:S06]  /*0a40*/  ISETP.NE.AND P2, PT, R14, UR4, PT ;  /* 0x000000040e007c0c */ /* 0x000fcc000bf45270 */
[----:B------:R-:W-:Y:S07]  /*0a50*/  @!P0 BRA `(.L_x_44) ;  /* 0x0000000400248947 */ /* 0x000fee0003800000 */
[----:B------:R-:W0:Y:S01]  /*0a60*/  LDC R14, c[0x0][0x3a8] ;  /* 0x0000ea00ff0e7b82 */ /* 0x000e220000000800 */
[----:B------:R-:W-:Y:S01]  /*0a70*/  ISETP.GE.AND P0, PT, R15, UR5, PT ;  /* 0x000000050f007c0c */ /* 0x000fe2000bf06270 */
[----:B------:R-:W1:Y:S01]  /*0a80*/  LDCU UR6, c[0x0][0x3a4] ;  /* 0x00007480ff0677ac */ /* 0x000e620008000800 */
[----:B------:R-:W-:-:S05]  /*0a90*/  UMOV UR5, URZ ;  /* 0x000000ff00057c82 */ /* 0x000fca0008000000 */
[----:B------:R-:W2:Y:S06]  /*0aa0*/  LDC.64 R2, c[0x0][0x380] ;  /* 0x0000e000ff027b82 */ /* 0x000eac0000000a00 */
.L_x_45:
[----:B0-----:R-:W-:-:S04]  /*0ab0*/  IMAD R7, R9, R14, UR5 ;  /* 0x0000000509077e24 */ /* 0x001fc8000f8e020e */
[C---:B------:R-:W-:Y:S01]  /*0ac0*/  VIADD R21, R7.reuse, 0x1 ;  /* 0x0000000107157836 */ /* 0x040fe20000000000 */
[----:B-1----:R-:W-:Y:S01]  /*0ad0*/  ISETP.GE.OR P3, PT, R7, UR6, P0 ;  /* 0x0000000607007c0c */ /* 0x002fe20008766670 */
[----:B------:R-:W-:-:S03]  /*0ae0*/  IMAD R17, R16, UR6, R7 ;  /* 0x0000000610117c24 */ /* 0x000fc6000f8e0207 */
[----:B------:R-:W-:Y:S01]  /*0af0*/  ISETP.GE.OR P4, PT, R21, UR6, P0 ;  /* 0x0000000615007c0c */ /* 0x000fe20008786670 */
[----:B--2---:R-:W-:-:S08]  /*0b00*/  IMAD.WIDE R4, R17, 0x4, R2 ;  /* 0x0000000411047825 */ /* 0x004fd000078e0202 */
[----:B------:R-:W2:Y:S04]  /*0b10*/  @!P3 LDG.E R6, desc[UR8][R4.64] ;  /* 0x000000080406b981 */ /* 0x000ea8000c1e1900 */
[----:B------:R-:W3:Y:S01]  /*0b20*/  @!P4 LDG.E R20, desc[UR8][R4.64+0x4] ;  /* 0x000004080414c981 */ /* 0x000ee2000c1e1900 */
[----:B------:R-:W-:-:S05]  /*0b30*/  VIADD R23, R7, 0x2 ;  /* 0x0000000207177836 */ /* 0x000fca0000000000 */
[----:B------:R-:W-:Y:S02]  /*0b40*/  ISETP.GE.OR P5, PT, R23, UR6, P0 ;  /* 0x0000000617007c0c */ /* 0x000fe400087a6670 */
[----:B--2---:R-:W-:-:S04]  /*0b50*/  @!P3 FSETP.GT.AND P6, PT, R6, R11, PT ;  /* 0x0000000b0600b20b */ /* 0x004fc80003fc4000 */
[----:B------:R-:W-:Y:S02]  /*0b60*/  @!P3 FSEL R11, R6, R11, P6 ;  /* 0x0000000b060bb208 */ /* 0x000fe40003000000 */
[----:B------:R-:W-:-:S05]  /*0b70*/  @!P3 SEL R10, R17, R10, P6 ;  /* 0x0000000a110ab207 */ /* 0x000fca0003000000 */
[----:B------:R-:W2:Y:S01]  /*0b80*/  @!P5 LDG.E R6, desc[UR8][R4.64+0x8] ;  /* 0x000008080406d981 */ /* 0x000ea2000c1e1900 */
[CC--:B---3--:R-:W-:Y:S01]  /*0b90*/  @!P4 FSETP.GT.AND P6, PT, R20.reuse, R11.reuse, PT ;  /* 0x0000000b1400c20b */ /* 0x0c8fe20003fc4000 */
[----:B------:R-:W-:Y:S01]  /*0ba0*/  VIADD R17, R7, 0x3 ;  /* 0x0000000307117836 */ /* 0x000fe20000000000 */
[----:B------:R-:W-:Y:S02]  /*0bb0*/  PLOP3.LUT P3, PT, PT, PT, PT, 0x8, 0x80 ;  /* 0x000000000080781c */ /* 0x000fe40003f6e170 */
[----:B------:R-:W-:Y:S02]  /*0bc0*/  @!P4 FSEL R11, R20, R11, P6 ;  /* 0x0000000b140bc208 */ /* 0x000fe40003000000 */
[----:B------:R-:W-:Y:S02]  /*0bd0*/  @!P4 PLOP3.LUT P3, PT, P6, PT, PT, 0x80, 0x8 ;  /* 0x000000000008c81c */ /* 0x000fe4000376f070 */
[----:B------:R-:W-:-:S13]  /*0be0*/  ISETP.GE.OR P6, PT, R17, UR6, P0 ;  /* 0x0000000611007c0c */ /* 0x000fda00087c6670 */
[----:B------:R-:W3:Y:S01]  /*0bf0*/  @!P6 LDG.E R20, desc[UR8][R4.64+0xc] ;  /* 0x00000c080414e981 */ /* 0x000ee2000c1e1900 */
[----:B------:R-:W-:Y:S01]  /*0c00*/  @P3 IMAD R10, R16, UR6, R21 ;  /* 0x00000006100a3c24 */ /* 0x000fe2000f8e0215 */
[----:B------:R-:W-:Y:S01]  /*0c10*/  PLOP3.LUT P4, PT, PT, PT, PT, 0x8, 0x80 ;  /* 0x000000000080781c */ /* 0x000fe20003f8e170 */
[----:B------:R-:W-:Y:S01]  /*0c20*/  VIADD R21, R7, 0x4 ;  /* 0x0000000407157836 */ /* 0x000fe20000000000 */
[----:B--2---:R-:W-:-:S04]  /*0c30*/  @!P5 FSETP.GT.AND P3, PT, R6, R11, PT ;  /* 0x0000000b0600d20b */ /* 0x004fc80003f64000 */
[----:B------:R-:W-:Y:S02]  /*0c40*/  @!P5 FSEL R11, R6, R11, P3 ;  /* 0x0000000b060bd208 */ /* 0x000fe40001800000 */
[----:B------:R-:W-:Y:S02]  /*0c50*/  @!P5 PLOP3.LUT P4, PT, P3, PT, PT, 0x80, 0x8 ;  /* 0x000000000008d81c */ /* 0x000fe40001f8f070 */
[----:B------:R-:W-:Y:S02]  /*0c60*/  ISETP.GE.OR P3, PT, R21, UR6, P0 ;  /* 0x0000000615007c0c */ /* 0x000fe40008766670 */
[----:B------:R-:W-:-:S09]  /*0c70*/  PLOP3.LUT P5, PT, PT, PT, PT, 0x8, 0x80 ;  /* 0x000000000080781c */ /* 0x000fd20003fae170 */
[----:B------:R-:W-:Y:S02]  /*0c80*/  @P4 IMAD R10, R16, UR6, R23 ;  /* 0x00000006100a4c24 */ /* 0x000fe4000f8e0217 */
[----:B------:R-:W2:Y:S01]  /*0c90*/  @!P3 LDG.E R6, desc[UR8][R4.64+0x10] ;  /* 0x000010080406b981 */ /* 0x000ea2000c1e1900 */
[----:B---3--:R-:W-:Y:S01]  /*0ca0*/  @!P6 FSETP.GT.AND P4, PT, R20, R11, PT ;  /* 0x0000000b1400e20b */ /* 0x008fe20003f84000 */
[----:B------:R-:W-:-:S03]  /*0cb0*/  VIADD R23, R7, 0x5 ;  /* 0x0000000507177836 */ /* 0x000fc60000000000 */
[----:B------:R-:W-:Y:S02]  /*0cc0*/  @!P6 FSEL R11, R20, R11, P4 ;  /* 0x0000000b140be208 */ /* 0x000fe40002000000 */
[----:B------:R-:W-:Y:S02]  /*0cd0*/  @!P6 PLOP3.LUT P5, PT, P4, PT, PT, 0x80, 0x8 ;  /* 0x000000000008e81c */ /* 0x000fe400027af070 */
[----:B------:R-:W-:-:S13]  /*0ce0*/  ISETP.GE.OR P4, PT, R23, UR6, P0 ;  /* 0x0000000617007c0c */ /* 0x000fda0008786670 */
[----:B------:R-:W3:Y:S01]  /*0cf0*/  @!P4 LDG.E R20, desc[UR8][R4.64+0x14] ;  /* 0x000014080414c981 */ /* 0x000ee2000c1e1900 */
[----:B------:R-:W-:Y:S01]  /*0d00*/  @P5 IMAD R10, R16, UR6, R17 ;  /* 0x00000006100a5c24 */ /* 0x000fe2000f8e0211 */
[----:B------:R-:W-:Y:S01]  /*0d10*/  PLOP3.LUT P6, PT, PT, PT, PT, 0x8, 0x80 ;  /* 0x000000000080781c */ /* 0x000fe20003fce170 */
[C---:B------:R-:W-:Y:S02]  /*0d20*/  VIADD R17, R7.reuse, 0x6 ;  /* 0x0000000607117836 */ /* 0x040fe40000000000 */
[----:B------:R-:W-:Y:S01]  /*0d30*/  VIADD R7, R7, 0x7 ;  /* 0x0000000707077836 */ /* 0x000fe20000000000 */
[----:B--2---:R-:W-:-:S04]  /*0d40*/  @!P3 FSETP.GT.AND P5, PT, R6, R11, PT ;  /* 0x0000000b0600b20b */ /* 0x004fc80003fa4000 */
[----:B------:R-:W-:Y:S02]  /*0d50*/  @!P3 PLOP3.LUT P6, PT, P5, PT, PT, 0x80, 0x8 ;  /* 0x000000000008b81c */ /* 0x000fe40002fcf070 */
[----:B------:R-:W-:Y:S02]  /*0d60*/  @!P3 FSEL R11, R6, R11, P5 ;  /* 0x0000000b060bb208 */ /* 0x000fe40002800000 */
[----:B------:R-:W-:Y:S02]  /*0d70*/  ISETP.GE.OR P5, PT, R17, UR6, P0 ;  /* 0x0000000611007c0c */ /* 0x000fe400087a6670 */
[----:B------:R-:W-:-:S07]  /*0d80*/  PLOP3.LUT P3, PT, PT, PT, PT, 0x8, 0x80 ;  /* 0x000000000080781c */ /* 0x000fce0003f6e170 */
[----:B------:R-:W-:-:S04]  /*0d90*/  @P6 IMAD R10, R16, UR6, R21 ;  /* 0x00000006100a6c24 */ /* 0x000fc8000f8e0215 */
[----:B------:R-:W2:Y:S01]  /*0da0*/  @!P5 LDG.E R6, desc[UR8][R4.64+0x18] ;  /* 0x000018080406d981 */ /* 0x000ea2000c1e1900 */
[----:B---3--:R-:W-:-:S04]  /*0db0*/  @!P4 FSETP.GT.AND P6, PT, R20, R11, PT ;  /* 0x0000000b1400c20b */ /* 0x008fc80003fc4000 */
[----:B------:R-:W-:Y:S02]  /*0dc0*/  @!P4 FSEL R11, R20, R11, P6 ;  /* 0x0000000b140bc208 */ /* 0x000fe40003000000 */
[----:B------:R-:W-:Y:S02]  /*0dd0*/  @!P4 PLOP3.LUT P3, PT, P6, PT, PT, 0x80, 0x8 ;  /* 0x000000000008c81c */ /* 0x000fe4000376f070 */
[----:B------:R-:W-:-:S13]  /*0de0*/  ISETP.GE.OR P6, PT, R7, UR6, P0 ;  /* 0x0000000607007c0c */ /* 0x000fda00087c6670 */
[----:B------:R-:W3:Y:S01]  /*0df0*/  @!P6 LDG.E R20, desc[UR8][R4.64+0x1c] ;  /* 0x00001c080414e981 */ /* 0x000ee2000c1e1900 */
[----:B------:R-:W-:Y:S01]  /*0e00*/  @P3 IMAD R10, R16, UR6, R23 ;  /* 0x00000006100a3c24 */ /* 0x000fe2000f8e0217 */
[----:B------:R-:W-:Y:S01]  /*0e10*/  PLOP3.LUT P4, PT, PT, PT, PT, 0x8, 0x80 ;  /* 0x000000000080781c */ /* 0x000fe20003f8e170 */
[----:B------:R-:W-:Y:S01]  /*0e20*/  UIADD3 UR5, UPT, UPT, UR5, 0x8, URZ ;  /* 0x0000000805057890 */ /* 0x000fe2000fffe0ff */
[----:B--2---:R-:W-:-:S04]  /*0e30*/  @!P5 FSETP.GT.AND P3, PT, R6, R11, PT ;  /* 0x0000000b0600d20b */ /* 0x004fc80003f64000 */
[----:B------:R-:W-:Y:S02]  /*0e40*/  @!P5 PLOP3.LUT P4, PT, P3, PT, PT, 0x80, 0x8 ;  /* 0x000000000008d81c */ /* 0x000fe40001f8f070 */
[----:B------:R-:W-:Y:S02]  /*0e50*/  @!P5 FSEL R11, R6, R11, P3 ;  /* 0x0000000b060bd208 */ /* 0x000fe40001800000 */
[----:B------:R-:W-:-:S09]  /*0e60*/  ISETP.NE.AND P5, PT, R13, UR5, PT ;  /* 0x000000050d007c0c */ /* 0x000fd2000bfa5270 */
[----:B------:R-:W-:Y:S01]  /*0e70*/  @P4 IMAD R10, R16, UR6, R17 ;  /* 0x00000006100a4c24 */ /* 0x000fe2000f8e0211 */
[----:B------:R-:W-:Y:S02]  /*0e80*/  PLOP3.LUT P4, PT, PT, PT, PT, 0x8, 0x80 ;  /* 0x000000000080781c */ /* 0x000fe40003f8e170 */
[----:B---3--:R-:W-:-:S04]  /*0e90*/  @!P6 FSETP.GT.AND P3, PT, R20, R11, PT ;  /* 0x0000000b1400e20b */ /* 0x008fc80003f64000 */
[----:B------:R-:W-:Y:S02]  /*0ea0*/  @!P6 PLOP3.LUT P4, PT, P3, PT, PT, 0x80, 0x8 ;  /* 0x000000000008e81c */ /* 0x000fe40001f8f070 */
[----:B------:R-:W-:-:S11]  /*0eb0*/  @!P6 FSEL R11, R20, R11, P3 ;  /* 0x0000000b140be208 */ /* 0x000fd60001800000 */
[----:B------:R-:W-:Y:S01]  /*0ec0*/  @P4 IMAD R10, R16, UR6, R7 ;  /* 0x00000006100a4c24 */ /* 0x000fe2000f8e0207 */
[----:B------:R-:W-:Y:S06]  /*0ed0*/  @P5 BRA `(.L_x_45) ;  /* 0xfffffff800f45947 */ /* 0x000fec000383ffff */
[----:B------:R-:W-:-:S07]  /*0ee0*/  IMAD.MOV.U32 R17, RZ, RZ, R13 ;  /* 0x000000ffff117224 */ /* 0x000fce00078e000d */
.L_x_44:
[----:B------:R-:W-:-:S13]  /*0ef0*/  ISETP.NE.AND P0, PT, R18, RZ, PT ;  /* 0x000000ff1200720c */ /* 0x000fda0003f05270 */
[----:B------:R-:W-:Y:S05]  /*0f00*/  @!P0 BRA `(.L_x_46) ;  /* 0x0000000400448947 */ /* 0x000fea0003800000 */
[----:B------:R-:W-:Y:S01]  /*0f10*/  ISETP.NE.AND P3, PT, R19, RZ, PT ;  /* 0x000000ff1300720c */ /* 0x000fe20003f65270 */
[----:B------:R-:W-:-:S12]  /*0f20*/  @!P1 BRA `(.L_x_47) ;  /* 0x00000000009c9947 */ /* 0x000fd80003800000 */
[----:B------:R-:W0:Y:S01]  /*0f30*/  LDCU.64 UR10, c[0x0][0x3a0] ;  /* 0x00007400ff0a77ac */ /* 0x000e220008000a00 */
[----:B------:R-:W-:Y:S01]  /*0f40*/  IMAD R7, R9, R14, R17 ;  /* 0x0000000e09077224 */ /* 0x000fe200078e0211 */
[----:B0-----:R-:W-:-:S04]  /*0f50*/  ISETP.GE.AND P0, PT, R15, UR10, PT ;  /* 0x0000000a0f007c0c */ /* 0x001fc8000bf06270 */
[----:B------:R-:W-:-:S13]  /*0f60*/  ISETP.GE.OR P5, PT, R7, UR11, P0 ;  /* 0x0000000b07007c0c */ /* 0x000fda00087a6670 */
[----:B------:R-:W0:Y:S01]  /*0f70*/  @!P5 LDC.64 R2, c[0x0][0x380] ;  /* 0x0000e000ff02db82 */ /* 0x000e220000000a00 */
[----:B------:R-:W-:-:S04]  /*0f80*/  @!P5 IMAD R5, R16, UR11, R7 ;  /* 0x0000000b1005dc24 */ /* 0x000fc8000f8e0207 */
[----:B0-----:R-:W-:-:S06]  /*0f90*/  @!P5 IMAD.WIDE R2, R5, 0x4, R2 ;  /* 0x000000040502d825 */ /* 0x001fcc00078e0202 */
[----:B------:R-:W2:Y:S01]  /*0fa0*/  @!P5 LDG.E R2, desc[UR8][R2.64] ;  /* 0x000000080202d981 */ /* 0x000ea2000c1e1900 */
[C---:B------:R-:W-:Y:S02]  /*0fb0*/  VIADD R21, R7.reuse, 0x1 ;  /* 0x0000000107157836 */ /* 0x040fe40000000000 */
[C---:B------:R-:W-:Y:S02]  /*0fc0*/  VIADD R23, R7.reuse, 0x2 ;  /* 0x0000000207177836 */ /* 0x040fe40000000000 */
[----:B------:R-:W-:Y:S01]  /*0fd0*/  VIADD R25, R7, 0x3 ;  /* 0x0000000307197836 */ /* 0x000fe20000000000 */
[----:B------:R-:W-:-:S13]  /*0fe0*/  ISETP.GE.OR P4, PT, R21, UR11, P0 ;  /* 0x0000000b15007c0c */ /* 0x000fda0008786670 */
[----:B------:R-:W0:Y:S01]  /*0ff0*/  @!P4 LDC.64 R6, c[0x0][0x380] ;  /* 0x0000e000ff06cb82 */ /* 0x000e220000000a00 */
[----:B------:R-:W-:-:S04]  /*1000*/  @!P4 IMAD R21, R16, UR11, R21 ;  /* 0x0000000b1015cc24 */ /* 0x000fc8000f8e0215 */
[----:B0-----:R-:W-:-:S06]  /*1010*/  @!P4 IMAD.WIDE R6, R21, 0x4, R6 ;  /* 0x000000041506c825 */ /* 0x001fcc00078e0206 */
[----:B------:R-:W3:Y:S01]  /*1020*/  @!P4 LDG.E R6, desc[UR8][R6.64] ;  /* 0x000000080606c981 */ /* 0x000ee2000c1e1900 */
[----:B--2---:R-:W-:-:S04]  /*1030*/  @!P5 FSETP.GT.AND P6, PT, R2, R11, PT ;  /* 0x0000000b0200d20b */ /* 0x004fc80003fc4000 */
[----:B------:R-:W-:Y:S02]  /*1040*/  @!P5 FSEL R11, R2, R11, P6 ;  /* 0x0000000b020bd208 */ /* 0x000fe40003000000 */
[----:B------:R-:W-:Y:S02]  /*1050*/  @!P5 SEL R10, R5, R10, P6 ;  /* 0x0000000a050ad207 */ /* 0x000fe40003000000 */
[----:B------:R-:W-:Y:S02]  /*1060*/  ISETP.GE.OR P5, PT, R23, UR11, P0 ;  /* 0x0000000b17007c0c */ /* 0x000fe400087a6670 */
[----:B------:R-:W-:-:S11]  /*1070*/  ISETP.GE.OR P0, PT, R25, UR11, P0 ;  /* 0x0000000b19007c0c */ /* 0x000fd60008706670 */
[----:B------:R-:W0:Y:S01]  /*1080*/  @!P5 LDC.64 R4, c[0x0][0x380] ;  /* 0x0000e000ff04db82 */ /* 0x000e220000000a00 */
[----:B------:R-:W-:-:S07]  /*1090*/  @!P5 IMAD R23, R16, UR11, R23 ;  /* 0x0000000b1017dc24 */ /* 0x000fce000f8e0217 */
[----:B------:R-:W1:Y:S01]  /*10a0*/  @!P0 LDC.64 R2, c[0x0][0x380] ;  /* 0x0000e000ff028b82 */ /* 0x000e620000000a00 */
[----:B------:R-:W-:Y:S02]  /*10b0*/  @!P0 IMAD R25, R16, UR11, R25 ;  /* 0x0000000b10198c24 */ /* 0x000fe4000f8e0219 */
[----:B0-----:R-:W-:-:S06]  /*10c0*/  @!P5 IMAD.WIDE R4, R23, 0x4, R4 ;  /* 0x000000041704d825 */ /* 0x001fcc00078e0204 */
[----:B------:R-:W2:Y:S01]  /*10d0*/  @!P5 LDG.E R4, desc[UR8][R4.64] ;  /* 0x000000080404d981 */ /* 0x000ea2000c1e1900 */
[----:B-1----:R-:W-:-:S06]  /*10e0*/  @!P0 IMAD.WIDE R2, R25, 0x4, R2 ;  /* 0x0000000419028825 */ /* 0x002fcc00078e0202 */
[----:B------:R-:W4:Y:S01]  /*10f0*/  @!P0 LDG.E R2, desc[UR8][R2.64] ;  /* 0x0000000802028981 */ /* 0x000f22000c1e1900 */
[----:B---3--:R-:W-:-:S04]  /*1100*/  @!P4 FSETP.GT.AND P6, PT, R6, R11, PT ;  /* 0x0000000b0600c20b */ /* 0x008fc80003fc4000 */
[----:B------:R-:W-:Y:S02]  /*1110*/  @!P4 FSEL R11, R6, R11, P6 ;  /* 0x0000000b060bc208 */ /* 0x000fe40003000000 */
[----:B------:R-:W-:Y:S01]  /*1120*/  @!P4 SEL R10, R21, R10, P6 ;  /* 0x0000000a150ac207 */ /* 0x000fe20003000000 */
[----:B------:R-:W-:Y:S01]  /*1130*/  VIADD R17, R17, 0x4 ;  /* 0x0000000411117836 */ /* 0x000fe20000000000 */
[----:B--2---:R-:W-:-:S04]  /*1140*/  @!P5 FSETP.GT.AND P4, PT, R4, R11, PT ;  /* 0x0000000b0400d20b */ /* 0x004fc80003f84000 */
[----:B------:R-:W-:Y:S02]  /*1150*/  @!P5 FSEL R11, R4, R11, P4 ;  /* 0x0000000b040bd208 */ /* 0x000fe40002000000 */
[----:B------:R-:W-:Y:S02]  /*1160*/  @!P5 SEL R10, R23, R10, P4 ;  /* 0x0000000a170ad207 */ /* 0x000fe40002000000 */
[----:B----4-:R-:W-:-:S04]  /*1170*/  @!P0 FSETP.GT.AND P6, PT, R2, R11, PT ;  /* 0x0000000b0200820b */ /* 0x010fc80003fc4000 */
[----:B------:R-:W-:Y:S02]  /*1180*/  @!P0 FSEL R11, R2, R11, P6 ;  /* 0x0000000b020b8208 */ /* 0x000fe40003000000 */
[----:B------:R-:W-:-:S07]  /*1190*/  @!P0 SEL R10, R25, R10, P6 ;  /* 0x0000000a190a8207 */ /* 0x000fce0003000000 */
.L_x_47:
[----:B------:R-:W-:Y:S05]  /*11a0*/  @!P3 BRA `(.L_x_46) ;  /* 0x00000000009cb947 */ /* 0x000fea0003800000 */
[----:B------:R-:W-:Y:S02]  /*11b0*/  ISETP.NE.AND P0, PT, R19, 0x1, PT ;  /* 0x000000011300780c */ /* 0x000fe40003f05270 */
[----:B------:R-:W-:-:S11]  /*11c0*/  LOP3.LUT P3, RZ, R14, 0x1, RZ, 0xc0, !PT ;  /* 0x000000010eff7812 */ /* 0x000fd6000786c0ff */
[----:B------:R-:W-:Y:S05]  /*11d0*/  @!P0 BRA `(.L_x_48) ;  /* 0x0000000000548947 */ /* 0x000fea0003800000 */
[----:B------:R-:W0:Y:S01]  /*11e0*/  LDCU.64 UR10, c[0x0][0x3a0] ;  /* 0x00007400ff0a77ac */ /* 0x000e220008000a00 */
[----:B------:R-:W-:-:S04]  /*11f0*/  IMAD R7, R9, R14, R17 ;  /* 0x0000000e09077224 */ /* 0x000fc800078e0211 */
[----:B------:R-:W-:Y:S01]  /*1200*/  VIADD R21, R7, 0x1 ;  /* 0x0000000107157836 */ /* 0x000fe20000000000 */
[----:B0-----:R-:W-:-:S04]  /*1210*/  ISETP.GE.AND P0, PT, R15, UR10, PT ;  /* 0x0000000a0f007c0c */ /* 0x001fc8000bf06270 */
[----:B------:R-:W-:Y:S02]  /*1220*/  ISETP.GE.OR P4, PT, R7, UR11, P0 ;  /* 0x0000000b07007c0c */ /* 0x000fe40008786670 */
[----:B------:R-:W-:-:S11]  /*1230*/  ISETP.GE.OR P0, PT, R21, UR11, P0 ;  /* 0x0000000b15007c0c */ /* 0x000fd60008706670 */
[----:B------:R-:W0:Y:S01]  /*1240*/  @!P4 LDC.64 R4, c[0x0][0x380] ;  /* 0x0000e000ff04cb82 */ /* 0x000e220000000a00 */
[C---:B------:R-:W-:Y:S02]  /*1250*/  @!P4 IMAD R7, R16.reuse, UR11, R7 ;  /* 0x0000000b1007cc24 */ /* 0x040fe4000f8e0207 */
[----:B------:R-:W-:-:S05]  /*1260*/  @!P0 IMAD R21, R16, UR11, R21 ;  /* 0x0000000b10158c24 */ /* 0x000fca000f8e0215 */
[----:B------:R-:W1:Y:S01]  /*1270*/  @!P0 LDC.64 R2, c[0x0][0x380] ;  /* 0x0000e000ff028b82 */ /* 0x000e620000000a00 */
[----:B0-----:R-:W-:-:S06]  /*1280*/  @!P4 IMAD.WIDE R4, R7, 0x4, R4 ;  /* 0x000000040704c825 */ /* 0x001fcc00078e0204 */
[----:B------:R-:W2:Y:S01]  /*1290*/  @!P4 LDG.E R4, desc[UR8][R4.64] ;  /* 0x000000080404c981 */ /* 0x000ea2000c1e1900 */
[----:B-1----:R-:W-:-:S06]  /*12a0*/  @!P0 IMAD.WIDE R2, R21, 0x4, R2 ;  /* 0x0000000415028825 */ /* 0x002fcc00078e0202 */
[----:B------:R-:W3:Y:S01]  /*12b0*/  @!P0 LDG.E R2, desc[UR8][R2.64] ;  /* 0x0000000802028981 */ /* 0x000ee2000c1e1900 */
[----:B------:R-:W-:Y:S01]  /*12c0*/  VIADD R17, R17, 0x2 ;  /* 0x0000000211117836 */ /* 0x000fe20000000000 */
[----:B--2---:R-:W-:-:S04]  /*12d0*/  @!P4 FSETP.GT.AND P5, PT, R4, R11, PT ;  /* 0x0000000b0400c20b */ /* 0x004fc80003fa4000 */
[----:B------:R-:W-:Y:S02]  /*12e0*/  @!P4 FSEL R11, R4, R11, P5 ;  /* 0x0000000b040bc208 */ /* 0x000fe40002800000 */
[----:B------:R-:W-:Y:S02]  /*12f0*/  @!P4 SEL R10, R7, R10, P5 ;  /* 0x0000000a070ac207 */ /* 0x000fe40002800000 */
[----:B---3--:R-:W-:-:S04]  /*1300*/  @!P0 FSETP.GT.AND P6, PT, R2, R11, PT ;  /* 0x0000000b0200820b */ /* 0x008fc80003fc4000 */
[----:B------:R-:W-:Y:S02]  /*1310*/  @!P0 FSEL R11, R2, R11, P6 ;  /* 0x0000000b020b8208 */ /* 0x000fe40003000000 */
[----:B------:R-:W-:-:S07]  /*1320*/  @!P0 SEL R10, R21, R10, P6 ;  /* 0x0000000a150a8207 */ /* 0x000fce0003000000 */
.L_x_48:
[----:B------:R-:W-:Y:S05]  /*1330*/  @!P3 BRA `(.L_x_46) ;  /* 0x000000000038b947 */ /* 0x000fea0003800000 */
[----:B------:R-:W0:Y:S01]  /*1340*/  LDCU.64 UR10, c[0x0][0x3a0] ;  /* 0x00007400ff0a77ac */ /* 0x000e220008000a00 */
[----:B------:R-:W-:Y:S01]  /*1350*/  IMAD R5, R9, R14, R17 ;  /* 0x0000000e09057224 */ /* 0x000fe200078e0211 */
[----:B------:R-:W-:Y:S04]  /*1360*/  BSSY.RECONVERGENT B0, `(.L_x_46) ;  /* 0x000000b000007945 */ /* 0x000fe80003800200 */
[----:B0-----:R-:W-:-:S04]  /*1370*/  ISETP.GE.AND P0, PT, R5, UR11, PT ;  /* 0x0000000b05007c0c */ /* 0x001fc8000bf06270 */
[----:B------:R-:W-:-:S13]  /*1380*/  ISETP.GE.OR P0, PT, R15, UR10, P0 ;  /* 0x0000000a0f007c0c */ /* 0x000fda0008706670 */
[----:B------:R-:W-:Y:S05]  /*1390*/  @P0 BRA `(.L_x_49) ;  /* 0x00000000001c0947 */ /* 0x000fea0003800000 */
[----:B------:R-:W0:Y:S01]  /*13a0*/  LDC.64 R2, c[0x0][0x380] ;  /* 0x0000e000ff027b82 */ /* 0x000e220000000a00 */
[----:B------:R-:W-:-:S04]  /*13b0*/  IMAD R5, R16, UR11, R5 ;  /* 0x0000000b10057c24 */ /* 0x000fc8000f8e0205 */
[----:B0-----:R-:W-:-:S06]  /*13c0*/  IMAD.WIDE R2, R5, 0x4, R2 ;  /* 0x0000000405027825 */ /* 0x001fcc00078e0202 */
[----:B------:R-:W2:Y:S02]  /*13d0*/  LDG.E R2, desc[UR8][R2.64] ;  /* 0x0000000802027981 */ /* 0x000ea4000c1e1900 */
[----:B--2---:R-:W-:-:S04]  /*13e0*/  FSETP.GT.AND P0, PT, R2, R11, PT ;  /* 0x0000000b0200720b */ /* 0x004fc80003f04000 */
[----:B------:R-:W-:Y:S02]  /*13f0*/  FSEL R11, R2, R11, P0 ;  /* 0x0000000b020b7208 */ /* 0x000fe40000000000 */
[----:B------:R-:W-:-:S07]  /*1400*/  SEL R10, R5, R10, P0 ;  /* 0x0000000a050a7207 */ /* 0x000fce0000000000 */
.L_x_49:
[----:B------:R-:W-:Y:S05]  /*1410*/  BSYNC.RECONVERGENT B0 ;  /* 0x0000000000007941 */ /* 0x000fea0003800200 */
.L_x_46:
[----:B------:R-:W-:Y:S05]  /*1420*/  @P2 BRA `(.L_x_50) ;  /* 0xfffffff400642947 */ /* 0x000fea000383ffff */
.L_x_43:
[----:B------:R-:W0:Y:S08]  /*1430*/  LDC.64 R2, c[0x0][0x388] ;  /* 0x0000e200ff027b82 */ /* 0x000e300000000a00 */
[----:B------:R-:W1:Y:S01]  /*1440*/  LDC.64 R4, c[0x0][0x390] ;  /* 0x0000e400ff047b82 */ /* 0x000e620000000a00 */
[----:B0-----:R-:W-:-:S05]  /*1450*/  IMAD.WIDE R2, R0, 0x4, R2 ;  /* 0x0000000400027825 */ /* 0x001fca00078e0202 */
[----:B------:R-:W-:Y:S01]  /*1460*/  STG.E desc[UR8][R2.64], R11 ;  /* 0x0000000b02007986 */ /* 0x000fe2000c101908 */
[----:B-1----:R-:W-:-:S05]  /*1470*/  IMAD.WIDE R4, R0, 0x4, R4 ;  /* 0x0000000400047825 */ /* 0x002fca00078e0204 */
[----:B------:R-:W-:Y:S01]  /*1480*/  STG.E desc[UR8][R4.64], R10 ;  /* 0x0000000a04007986 */ /* 0x000fe2000c101908 */
[----:B------:R-:W-:Y:S05]  /*1490*/  EXIT ;  /* 0x000000000000794d */ /* 0x000fea0003800000 */
.L_x_51:
        /* <DEDUP_REMOVED lines=14> */
.L_x_66:


//--------------------- .text._Z11ReLUForwardPfi  --------------------------
	.section	.text._Z11ReLUForwardPfi,"ax",@progbits
	.align	128
        .global         _Z11ReLUForwardPfi
        .type           _Z11ReLUForwardPfi,@function
        .size           _Z11ReLUForwardPfi,(.L_x_67 - _Z11ReLUForwardPfi)
        .other          _Z11ReLUForwardPfi,@"STO_CUDA_ENTRY STV_DEFAULT"
_Z11ReLUForwardPfi:
.text._Z11ReLUForwardPfi:
        /* <DEDUP_REMOVED lines=8> */
[----:B------:R-:W0:Y:S01]  /*0080*/  LDC.64 R2, c[0x0][0x380] ;  /* 0x0000e000ff027b82 */ /* 0x000e220000000a00 */
[----:B------:R-:W1:Y:S01]  /*0090*/  LDCU.64 UR4, c[0x0][0x358] ;  /* 0x00006b00ff0477ac */ /* 0x000e620008000a00 */
[----:B0-----:R-:W-:-:S05]  /*00a0*/  IMAD.WIDE R2, R5, 0x4, R2 ;  /* 0x0000000405027825 */ /* 0x001fca00078e0202 */
[----:B-1----:R-:W2:Y:S02]  /*00b0*/  LDG.E R0, desc[UR4][R2.64] ;  /* 0x0000000402007981 */ /* 0x002ea4000c1e1900 */
[----:B--2---:R-:W-:-:S13]  /*00c0*/  FSETP.GEU.AND P0, PT, R0, RZ, PT ;  /* 0x000000ff0000720b */ /* 0x004fda0003f0e000 */
[----:B------:R-:W-:Y:S05]  /*00d0*/  @P0 EXIT ;  /* 0x000000000000094d */ /* 0x000fea0003800000 */
[----:B------:R-:W-:Y:S01]  /*00e0*/  STG.E desc[UR4][R2.64], RZ ;  /* 0x000000ff02007986 */ /* 0x000fe2000c101904 */
[----:B------:R-:W-:Y:S05]  /*00f0*/  EXIT ;  /* 0x000000000000794d */ /* 0x000fea0003800000 */
.L_x_52:
        /* <DEDUP_REMOVED lines=16> */
.L_x_67:


//--------------------- .text._Z11ConvForwardPKfS0_S0_Pfiiiiii --------------------------
	.section	.text._Z11ConvForwardPKfS0_S0_Pfiiiiii,"ax",@progbits
	.align	128
        .global         _Z11ConvForwardPKfS0_S0_Pfiiiiii
        .type           _Z11ConvForwardPKfS0_S0_Pfiiiiii,@function
        .size           _Z11ConvForwardPKfS0_S0_Pfiiiiii,(.L_x_68 - _Z11ConvForwardPKfS0_S0_Pfiiiiii)
        .other          _Z11ConvForwardPKfS0_S0_Pfiiiiii,@"STO_CUDA_ENTRY STV_DEFAULT"
_Z11ConvForwardPKfS0_S0_Pfiiiiii:
.text._Z11ConvForwardPKfS0_S0_Pfiiiiii:
[----:B------:R-:W-:Y:S01]  /*0000*/  LDC R1, c[0x0][0x37c] ;  /* 0x0000df00ff017b82 */ /* 0x000fe20000000800 */
[----:B------:R-:W0:Y:S07]  /*0010*/  S2R R4, SR_TID.X ;  /* 0x0000000000047919 */ /* 0x000e2e0000002100 */
[----:B------:R-:W1:Y:S01]  /*0020*/  LDC.64 R2, c[0x0][0x3b0] ;  /* 0x0000ec00ff027b82 */ /* 0x000e620000000a00 */
[----:B------:R-:W1:Y:S07]  /*0030*/  LDCU.64 UR6, c[0x0][0x3a8] ;  /* 0x00007500ff0677ac */ /* 0x000e6e0008000a00 */
[----:B------:R-:W2:Y:S08]  /*0040*/  LDC R5, c[0x0][0x3a0] ;  /* 0x0000e800ff057b82 */ /* 0x000eb00000000800 */
[----:B------:R-:W0:Y:S08]  /*0050*/  S2UR UR4, SR_CTAID.X ;  /* 0x00000000000479c3 */ /* 0x000e300000002500 */
[----:B------:R-:W0:Y:S01]  /*0060*/  LDC R13, c[0x0][0x360] ;  /* 0x0000d800ff0d7b82 */ /* 0x000e220000000800 */
[----:B-1----:R-:W-:-:S02]  /*0070*/  IADD3 R0, PT, PT, -R3, UR7, RZ ;  /* 0x0000000703007c10 */ /* 0x002fc4000fffe1ff */
[----:B------:R-:W-:Y:S01]  /*0080*/  IADD3 R2, PT, PT, -R3, R2, RZ ;  /* 0x0000000203027210 */ /* 0x000fe20007ffe1ff */
[----:B--2---:R-:W-:-:S04]  /*0090*/  IMAD R5, R5, UR6, RZ ;  /* 0x0000000605057c24 */ /* 0x004fc8000f8e02ff */
[----:B------:R-:W-:Y:S02]  /*00a0*/  IMAD R5, R0, R5, R5 ;  /* 0x0000000500057224 */ /* 0x000fe400078e0205 */
[----:B0-----:R-:W-:Y:S02]  /*00b0*/  IMAD R13, R13, UR4, R4 ;  /* 0x000000040d0d7c24 */ /* 0x001fe4000f8e0204 */
[----:B------:R-:W-:-:S05]  /*00c0*/  IMAD R4, R2, R5, R5 ;  /* 0x0000000502047224 */ /* 0x000fca00078e0205 */
[----:B------:R-:W-:-:S13]  /*00d0*/  ISETP.GE.AND P0, PT, R13, R4, PT ;  /* 0x000000040d00720c */ /* 0x000fda0003f06270 */
[----:B------:R-:W-:Y:S05]  /*00e0*/  @P0 EXIT ;  /* 0x000000000000094d */ /* 0x000fea0003800000 */
[----:B------:R-:W-:Y:S01]  /*00f0*/  IADD3 R9, PT, PT, R2, 0x1, RZ ;  /* 0x0000000102097810 */ /* 0x000fe20007ffe0ff */
[----:B------:R-:W-:Y:S01]  /*0100*/  VIADD R6, R0, 0x1 ;  /* 0x0000000100067836 */ /* 0x000fe20000000000 */
[----:B------:R-:W-:Y:S01]  /*0110*/  ISETP.GE.AND P2, PT, R13, RZ, PT ;  /* 0x000000ff0d00720c */ /* 0x000fe20003f46270 */
[----:B------:R-:W0:Y:S02]  /*0120*/  LDCU UR4, c[0x0][0x3a4] ;  /* 0x00007480ff0477ac */ /* 0x000e240008000800 */
[----:B------:R-:W-:Y:S01]  /*0130*/  IMAD R6, R6, R9, RZ ;  /* 0x0000000906067224 */ /* 0x000fe200078e02ff */
[----:B------:R-:W1:Y:S03]  /*0140*/  LDCU.64 UR10, c[0x0][0x358] ;  /* 0x00006b00ff0a77ac */ /* 0x000e660008000a00 */
[----:B------:R-:W-:Y:S01]  /*0150*/  IMAD R2, R6, UR6, RZ ;  /* 0x0000000606027c24 */ /* 0x000fe2000f8e02ff */
[----:B------:R-:W-:-:S04]  /*0160*/  IABS R7, R6 ;  /* 0x0000000600077213 */ /* 0x000fc80000000000 */
[-C--:B------:R-:W-:Y:S01]  /*0170*/  IABS R0, R2.reuse ;  /* 0x0000000200007213 */ /* 0x080fe20000000000 */
[----:B------:R-:W2:Y:S01]  /*0180*/  I2F.RP R12, R7 ;  /* 0x00000007000c7306 */ /* 0x000ea20000209400 */
[----:B------:R-:W-:Y:S01]  /*0190*/  IABS R10, R2 ;  /* 0x00000002000a7213 */ /* 0x000fe20000000000 */
[----:B0-----:R-:W-:-:S06]  /*01a0*/  UISETP.GE.AND UP0, UPT, UR4, 0x1, UPT ;  /* 0x000000010400788c */ /* 0x001fcc000bf06270 */
[----:B------:R-:W0:Y:S08]  /*01b0*/  I2F.RP R8, R0 ;  /* 0x0000000000087306 */ /* 0x000e300000209400 */
[----:B--2---:R-:W-:Y:S08]  /*01c0*/  MUFU.RCP R12, R12 ;  /* 0x0000000c000c7308 */ /* 0x004ff00000001000 */
[----:B0-----:R-:W0:Y:S02]  /*01d0*/  MUFU.RCP R8, R8 ;  /* 0x0000000800087308 */ /* 0x001e240000001000 */
[----:B0-----:R-:W-:Y:S01]  /*01e0*/  VIADD R4, R8, 0xffffffe ;  /* 0x0ffffffe08047836 */ /* 0x001fe20000000000 */
[----:B------:R-:W-:-:S05]  /*01f0*/  IABS R8, R13 ;  /* 0x0000000d00087213 */ /* 0x000fca0000000000 */
[----:B------:R0:W2:Y:S02]  /*0200*/  F2I.FTZ.U32.TRUNC.NTZ R5, R4 ;  /* 0x0000000400057305 */ /* 0x0000a4000021f000 */
[----:B0-----:R-:W-:Y:S01]  /*0210*/  IMAD.MOV.U32 R4, RZ, RZ, RZ ;  /* 0x000000ffff047224 */ /* 0x001fe200078e00ff */
[----:B--2---:R-:W-:-:S05]  /*0220*/  IADD3 R11, PT, PT, RZ, -R5, RZ ;  /* 0x80000005ff0b7210 */ /* 0x004fca0007ffe0ff */
[----:B------:R-:W-:-:S04]  /*0230*/  IMAD R11, R11, R0, RZ ;  /* 0x000000000b0b7224 */ /* 0x000fc800078e02ff */
[----:B------:R-:W-:Y:S01]  /*0240*/  IMAD.HI.U32 R5, R5, R11, R4 ;  /* 0x0000000b05057227 */ /* 0x000fe200078e0004 */
[----:B------:R-:W-:-:S03]  /*0250*/  IADD3 R11, PT, PT, RZ, -R10, RZ ;  /* 0x8000000aff0b7210 */ /* 0x000fc60007ffe0ff */
[----:B------:R-:W-:Y:S02]  /*0260*/  VIADD R10, R12, 0xffffffe ;  /* 0x0ffffffe0c0a7836 */ /* 0x000fe40000000000 */
[----:B------:R-:W-:-:S04]  /*0270*/  IMAD.HI.U32 R4, R5, R8, RZ ;  /* 0x0000000805047227 */ /* 0x000fc800078e00ff */
[----:B------:R-:W-:Y:S02]  /*0280*/  IMAD R5, R4, R11, R8 ;  /* 0x0000000b04057224 */ /* 0x000fe400078e0208 */
[----:B------:R0:W2:Y:S03]  /*0290*/  F2I.FTZ.U32.TRUNC.NTZ R11, R10 ;  /* 0x0000000a000b7305 */ /* 0x0000a6000021f000 */
[----:B------:R-:W-:Y:S02]  /*02a0*/  ISETP.GT.U32.AND P0, PT, R0, R5, PT ;  /* 0x000000050000720c */ /* 0x000fe40003f04070 */
[----:B0-----:R-:W-:-:S04]  /*02b0*/  IABS R10, R6 ;  /* 0x00000006000a7213 */ /* 0x001fc80000000000 */
[----:B------:R-:W-:Y:S01]  /*02c0*/  IADD3 R14, PT, PT, RZ, -R10, RZ ;  /* 0x8000000aff0e7210 */ /* 0x000fe20007ffe0ff */
[----:B------:R-:W-:-:S06]  /*02d0*/  IMAD.MOV.U32 R10, RZ, RZ, RZ ;  /* 0x000000ffff0a7224 */ /* 0x000fcc00078e00ff */
[----:B------:R-:W-:Y:S01]  /*02e0*/  @!P0 IADD3 R5, PT, PT, R5, -R0, RZ ;  /* 0x8000000005058210 */ /* 0x000fe20007ffe0ff */
[----:B--2---:R-:W-:-:S03]  /*02f0*/  IMAD.MOV R12, RZ, RZ, -R11 ;  /* 0x000000ffff0c7224 */ /* 0x004fc600078e0a0b */
[----:B------:R-:W-:Y:S02]  /*0300*/  ISETP.GT.U32.AND P1, PT, R0, R5, PT ;  /* 0x000000050000720c */ /* 0x000fe40003f24070 */
[----:B------:R-:W-:-:S04]  /*0310*/  IADD3 R8, PT, PT, R5, -R0, RZ ;  /* 0x8000000005087210 */ /* 0x000fc80007ffe0ff */
[----:B------:R-:W-:Y:S02]  /*0320*/  SEL R15, R8, R5, !P1 ;  /* 0x00000005080f7207 */ /* 0x000fe40004800000 */
[----:B------:R-:W-:Y:S02]  /*0330*/  ISETP.NE.AND P1, PT, R2, RZ, PT ;  /* 0x000000ff0200720c */ /* 0x000fe40003f25270 */
[----:B------:R-:W-:Y:S02]  /*0340*/  LOP3.LUT R8, RZ, R2, RZ, 0x33, !PT ;  /* 0x00000002ff087212 */ /* 0x000fe400078e33ff */
[----:B------:R-:W-:-:S04]  /*0350*/  @!P2 IADD3 R15, PT, PT, -R15, RZ, RZ ;  /* 0x000000ff0f0fa210 */ /* 0x000fc80007ffe1ff */
[----:B------:R-:W-:Y:S01]  /*0360*/  SEL R17, R8, R15, !P1 ;  /* 0x0000000f08117207 */ /* 0x000fe20004800000 */
[----:B------:R-:W-:-:S03]  /*0370*/  IMAD R15, R12, R7, RZ ;  /* 0x000000070c0f7224 */ /* 0x000fc600078e02ff */
[----:B------:R-:W-:Y:S01]  /*0380*/  IABS R12, R17 ;  /* 0x00000011000c7213 */ /* 0x000fe20000000000 */
[----:B------:R-:W-:-:S03]  /*0390*/  IMAD.HI.U32 R10, R11, R15, R10 ;  /* 0x0000000f0b0a7227 */ /* 0x000fc600078e000a */
[----:B------:R-:W-:-:S05]  /*03a0*/  MOV R11, R12 ;  /* 0x0000000c000b7202 */ /* 0x000fca0000000f00 */
[----:B------:R-:W-:-:S04]  /*03b0*/  IMAD.HI.U32 R12, R10, R11, RZ ;  /* 0x0000000b0a0c7227 */ /* 0x000fc800078e00ff */
[----:B------:R-:W-:Y:S02]  /*03c0*/  IMAD R10, R12, R14, R11 ;  /* 0x0000000e0c0a7224 */ /* 0x000fe400078e020b */
[----:B------:R-:W-:-:S03]  /*03d0*/  HFMA2 R11, -RZ, RZ, 0, 0 ;  /* 0x00000000ff0b7431 */ /* 0x000fc600000001ff */
[----:B------:R-:W-:-:S13]  /*03e0*/  ISETP.GT.U32.AND P3, PT, R7, R10, PT ;  /* 0x0000000a0700720c */ /* 0x000fda0003f64070 */
[-C--:B------:R-:W-:Y:S01]  /*03f0*/  @!P3 IADD3 R10, PT, PT, R10, -R7.reuse, RZ ;  /* 0x800000070a0ab210 */ /* 0x080fe20007ffe0ff */
[----:B------:R-:W-:Y:S01]  /*0400*/  @!P3 VIADD R12, R12, 0x1 ;  /* 0x000000010c0cb836 */ /* 0x000fe20000000000 */
[----:B------:R-:W-:Y:S02]  /*0410*/  ISETP.NE.AND P3, PT, R6, RZ, PT ;  /* 0x000000ff0600720c */ /* 0x000fe40003f65270 */
[----:B------:R-:W-:Y:S02]  /*0420*/  ISETP.GE.U32.AND P2, PT, R10, R7, PT ;  /* 0x000000070a00720c */ /* 0x000fe40003f46070 */
[----:B------:R-:W-:-:S04]  /*0430*/  LOP3.LUT R7, R17, R6, RZ, 0x3c, !PT ;  /* 0x0000000611077212 */ /* 0x000fc800078e3cff */
[----:B------:R-:W-:-:S07]  /*0440*/  ISETP.GE.AND P4, PT, R7, RZ, PT ;  /* 0x000000ff0700720c */ /* 0x000fce0003f86270 */
[----:B------:R-:W-:-:S06]  /*0450*/  @P2 IADD3 R12, PT, PT, R12, 0x1, RZ ;  /* 0x000000010c0c2810 */ /* 0x000fcc0007ffe0ff */
[----:B------:R-:W-:Y:S02]  /*0460*/  @!P4 IADD3 R12, PT, PT, -R12, RZ, RZ ;  /* 0x000000ff0c0cc210 */ /* 0x000fe40007ffe1ff */
[----:B------:R-:W-:-:S05]  /*0470*/  @!P3 LOP3.LUT R12, RZ, R6, RZ, 0x33, !PT ;  /* 0x00000006ff0cb212 */ /* 0x000fca00078e33ff */
[----:B------:R-:W-:-:S04]  /*0480*/  IMAD.MOV R7, RZ, RZ, -R12 ;  /* 0x000000ffff077224 */ /* 0x000fc800078e0a0c */
[----:B------:R-:W-:Y:S01]  /*0490*/  IMAD R6, R6, R7, R17 ;  /* 0x0000000706067224 */ /* 0x000fe200078e0211 */
[----:B-1----:R-:W-:Y:S06]  /*04a0*/  BRA.U !UP0, `(.L_x_53) ;  /* 0x0000000d08487547 */ /* 0x002fec000b800000 */
[----:B------:R-:W-:-:S13]  /*04b0*/  ISETP.GE.AND P2, PT, R3, 0x1, PT ;  /* 0x000000010300780c */ /* 0x000fda0003f46270 */
[----:B------:R-:W-:Y:S05]  /*04c0*/  @!P2 BRA `(.L_x_53) ;  /* 0x0000000c0040a947 */ /* 0x000fea0003800000 */
[-C--:B------:R-:W-:Y:S01]  /*04d0*/  IABS R14, R9.reuse ;  /* 0x00000009000e7213 */ /* 0x080fe20000000000 */
[----:B------:R-:W0:Y:S01]  /*04e0*/  LDCU.128 UR4, c[0x0][0x380] ;  /* 0x00007000ff0477ac */ /* 0x000e220008000c00 */
[----:B------:R-:W-:Y:S01]  /*04f0*/  IABS R16, R6 ;  /* 0x0000000600107213 */ /* 0x000fe20000000000 */
[----:B------:R-:W-:Y:S01]  /*0500*/  @!P0 VIADD R4, R4, 0x1 ;  /* 0x0000000104048836 */ /* 0x000fe20000000000 */
[----:B------:R-:W1:Y:S01]  /*0510*/  I2F.RP R7, R14 ;  /* 0x0000000e00077306 */ /* 0x000e620000209400 */
[----:B------:R-:W-:Y:S02]  /*0520*/  IABS R17, R9 ;  /* 0x0000000900117213 */ /* 0x000fe40000000000 */
[----:B------:R-:W-:Y:S02]  /*0530*/  ISETP.GE.U32.AND P4, PT, R5, R0, PT ;  /* 0x000000000500720c */ /* 0x000fe40003f86070 */
[----:B------:R-:W-:Y:S02]  /*0540*/  LOP3.LUT R2, R13, R2, RZ, 0x3c, !PT ;  /* 0x000000020d027212 */ /* 0x000fe400078e3cff */
[----:B------:R-:W-:Y:S01]  /*0550*/  LOP3.LUT R5, R3, 0x3, RZ, 0xc0, !PT ;  /* 0x0000000303057812 */ /* 0x000fe200078ec0ff */
[----:B-1----:R-:W1:Y:S08]  /*0560*/  MUFU.RCP R7, R7 ;  /* 0x0000000700077308 */ /* 0x002e700000001000 */
[----:B------:R-:W-:Y:S01]  /*0570*/  @P4 IADD3 R4, PT, PT, R4, 0x1, RZ ;  /* 0x0000000104044810 */ /* 0x000fe20007ffe0ff */
[----:B0-----:R-:W-:-:S02]  /*0580*/  UIADD3 UR8, UP0, UPT, UR4, 0x20, URZ ;  /* 0x0000002004087890 */ /* 0x001fc4000ff1e0ff */
[----:B------:R-:W-:Y:S02]  /*0590*/  UIADD3 UR6, UP1, UPT, UR6, 0x20, URZ ;  /* 0x0000002006067890 */ /* 0x000fe4000ff3e0ff */
[----:B------:R-:W-:Y:S02]  /*05a0*/  UIADD3.X UR9, UPT, UPT, URZ, UR5, URZ, UP0, !UPT ;  /* 0x00000005ff097290 */ /* 0x000fe400087fe4ff */
[----:B------:R-:W-:Y:S01]  /*05b0*/  UIADD3.X UR7, UPT, UPT, URZ, UR7, URZ, UP1, !UPT ;  /* 0x00000007ff077290 */ /* 0x000fe20008ffe4ff */
[----:B------:R-:W-:Y:S01]  /*05c0*/  UMOV UR4, URZ ;  /* 0x000000ff00047c82 */ /* 0x000fe20008000000 */
[----:B-1----:R-:W-:Y:S02]  /*05d0*/  IADD3 R10, PT, PT, R7, 0xffffffe, RZ ;  /* 0x0ffffffe070a7810 */ /* 0x002fe40007ffe0ff */
[----:B------:R-:W-:Y:S02]  /*05e0*/  IADD3 R7, PT, PT, RZ, -R17, RZ ;  /* 0x80000011ff077210 */ /* 0x000fe40007ffe0ff */
[----:B------:R0:W1:Y:S02]  /*05f0*/  F2I.FTZ.U32.TRUNC.NTZ R11, R10 ;  /* 0x0000000a000b7305 */ /* 0x000064000021f000 */
[----:B0-----:R-:W-:Y:S01]  /*0600*/  MOV R10, RZ ;  /* 0x000000ff000a7202 */ /* 0x001fe20000000f00 */
[----:B-1----:R-:W-:-:S04]  /*0610*/  IMAD.MOV R15, RZ, RZ, -R11 ;  /* 0x000000ffff0f7224 */ /* 0x002fc800078e0a0b */
[----:B------:R-:W-:-:S04]  /*0620*/  IMAD R15, R15, R14, RZ ;  /* 0x0000000e0f0f7224 */ /* 0x000fc800078e02ff */
[----:B------:R-:W-:-:S06]  /*0630*/  IMAD.HI.U32 R11, R11, R15, R10 ;  /* 0x0000000f0b0b7227 */ /* 0x000fcc00078e000a */
[----:B------:R-:W-:-:S04]  /*0640*/  IMAD.HI.U32 R10, R11, R16, RZ ;  /* 0x000000100b0a7227 */ /* 0x000fc800078e00ff */
[----:B------:R-:W-:Y:S02]  /*0650*/  HFMA2 R11, -RZ, RZ, 0, 0 ;  /* 0x00000000ff0b7431 */ /* 0x000fe400000001ff */
[----:B------:R-:W-:-:S05]  /*0660*/  IMAD R7, R10, R7, R16 ;  /* 0x000000070a077224 */ /* 0x000fca00078e0210 */
[----:B------:R-:W-:-:S13]  /*0670*/  ISETP.GT.U32.AND P2, PT, R14, R7, PT ;  /* 0x000000070e00720c */ /* 0x000fda0003f44070 */
[----:B------:R-:W-:Y:S01]  /*0680*/  @!P2 IMAD.IADD R7, R7, 0x1, -R14 ;  /* 0x000000010707a824 */ /* 0x000fe200078e0a0e */
[----:B------:R-:W-:Y:S02]  /*0690*/  @!P2 IADD3 R10, PT, PT, R10, 0x1, RZ ;  /* 0x000000010a0aa810 */ /* 0x000fe40007ffe0ff */
[----:B------:R-:W-:Y:S02]  /*06a0*/  ISETP.NE.AND P2, PT, R9, RZ, PT ;  /* 0x000000ff0900720c */ /* 0x000fe40003f45270 */
[----:B------:R-:W-:Y:S02]  /*06b0*/  ISETP.GE.U32.AND P5, PT, R7, R14, PT ;  /* 0x0000000e0700720c */ /* 0x000fe40003fa6070 */
[----:B------:R-:W-:-:S04]  /*06c0*/  LOP3.LUT R7, R6, R9, RZ, 0x3c, !PT ;  /* 0x0000000906077212 */ /* 0x000fc800078e3cff */
[----:B------:R-:W-:Y:S02]  /*06d0*/  ISETP.GE.AND P3, PT, R7, RZ, PT ;  /* 0x000000ff0700720c */ /* 0x000fe40003f66270 */
[----:B------:R-:W-:-:S05]  /*06e0*/  LOP3.LUT R7, R3, 0x7ffffff0, RZ, 0xc0, !PT ;  /* 0x7ffffff003077812 */ /* 0x000fca00078ec0ff */
[----:B------:R-:W-:Y:S02]  /*06f0*/  @P5 IADD3 R10, PT, PT, R10, 0x1, RZ ;  /* 0x000000010a0a5810 */ /* 0x000fe40007ffe0ff */
[----:B------:R-:W-:-:S04]  /*0700*/  ISETP.GE.AND P5, PT, R2, RZ, PT ;  /* 0x000000ff0200720c */ /* 0x000fc80003fa6270 */
[----:B------:R-:W-:Y:S02]  /*0710*/  @!P3 IADD3 R10, PT, PT, -R10, RZ, RZ ;  /* 0x000000ff0a0ab210 */ /* 0x000fe40007ffe1ff */
[----:B------:R-:W-:-:S04]  /*0720*/  @!P2 LOP3.LUT R10, RZ, R9, RZ, 0x33, !PT ;  /* 0x00000009ff0aa212 */ /* 0x000fc800078e33ff */
[----:B------:R-:W-:-:S03]  /*0730*/  IADD3 R0, PT, PT, -R10, RZ, RZ ;  /* 0x000000ff0a007210 */ /* 0x000fc60007ffe1ff */
[----:B------:R-:W-:Y:S02]  /*0740*/  @!P5 IMAD.MOV R4, RZ, RZ, -R4 ;  /* 0x000000ffff04d224 */ /* 0x000fe400078e0a04 */
[----:B------:R-:W-:Y:S01]  /*0750*/  IMAD R9, R9, R0, R6 ;  /* 0x0000000009097224 */ /* 0x000fe200078e0206 */
[C---:B------:R-:W-:Y:S02]  /*0760*/  LOP3.LUT R6, R3.reuse, 0x7, RZ, 0xc0, !PT ;  /* 0x0000000703067812 */ /* 0x040fe400078ec0ff */
[----:B------:R-:W-:Y:S02]  /*0770*/  SEL R8, R8, R4, !P1 ;  /* 0x0000000408087207 */ /* 0x000fe40004800000 */
[----:B------:R-:W-:Y:S01]  /*0780*/  LOP3.LUT R4, R3, 0xf, RZ, 0xc0, !PT ;  /* 0x0000000f03047812 */ /* 0x000fe200078ec0ff */
[----:B------:R-:W-:-:S07]  /*0790*/  IMAD.MOV R3, RZ, RZ, -R7 ;  /* 0x000000ffff037224 */ /* 0x000fce00078e0a07 */
.L_x_60:
[----:B------:R-:W0:Y:S01]  /*07a0*/  LDC R17, c[0x0][0x3a4] ;  /* 0x0000e900ff117b82 */ /* 0x000e220000000800 */
[----:B------:R-:W1:Y:S01]  /*07b0*/  LDCU UR5, c[0x0][0x3ac] ;  /* 0x00007580ff0577ac */ /* 0x000e620008000800 */
[-C--:B0-----:R-:W-:Y:S02]  /*07c0*/  IMAD R15, R8, R17.reuse, UR4 ;  /* 0x00000004080f7e24 */ /* 0x081fe4000f8e0211 */
[----:B------:R-:W-:Y:S01]  /*07d0*/  IMAD R2, R12, R17, UR4 ;  /* 0x000000040c027e24 */ /* 0x000fe2000f8e0211 */
[----:B------:R-:W-:Y:S01]  /*07e0*/  UIADD3 UR4, UPT, UPT, UR4, 0x1, URZ ;  /* 0x0000000104047890 */ /* 0x000fe2000fffe0ff */
[----:B-1----:R-:W-:Y:S01]  /*07f0*/  IMAD R0, R15, UR5, R10 ;  /* 0x000000050f007c24 */ /* 0x002fe2000f8e020a */
[----:B------:R-:W-:-:S04]  /*0800*/  UMOV UR5, URZ ;  /* 0x000000ff00057c82 */ /* 0x000fc80008000000 */
[----:B------:R-:W-:-:S13]  /*0810*/  ISETP.NE.AND P1, PT, R17, UR4, PT ;  /* 0x0000000411007c0c */ /* 0x000fda000bf25270 */
.L_x_59:
[----:B------:R-:W0:Y:S01]  /*0820*/  LDC.64 R14, c[0x0][0x3b0] ;  /* 0x0000ec00ff0e7b82 */ /* 0x000e220000000a00 */
[----:B------:R-:W-:Y:S01]  /*0830*/  IADD3 R18, PT, PT, R0, UR5, RZ ;  /* 0x0000000500127c10 */ /* 0x000fe2000fffe0ff */
[----:B------:R-:W-:Y:S01]  /*0840*/  HFMA2 R19, -RZ, RZ, 0, 0 ;  /* 0x00000000ff137431 */ /* 0x000fe200000001ff */
[----:B0-----:R-:W-:Y:S01]  /*0850*/  ISETP.GE.U32.AND P2, PT, R15, 0x10, PT ;  /* 0x000000100f00780c */ /* 0x001fe20003f46070 */
[-C--:B------:R-:W-:Y:S01]  /*0860*/  IMAD R20, R2, R15.reuse, UR5 ;  /* 0x0000000502147e24 */ /* 0x080fe2000f8e020f */
[----:B------:R-:W-:Y:S01]  /*0870*/  UIADD3 UR5, UPT, UPT, UR5, 0x1, URZ ;  /* 0x0000000105057890 */ /* 0x000fe2000fffe0ff */
[----:B------:R-:W-:Y:S02]  /*0880*/  IMAD R18, R18, R14, R9 ;  /* 0x0000000e12127224 */ /* 0x000fe400078e0209 */
[----:B------:R-:W-:-:S03]  /*0890*/  IMAD R20, R20, R15, RZ ;  /* 0x0000000f14147224 */ /* 0x000fc600078e02ff */
[----:B------:R-:W-:-:S05]  /*08a0*/  ISETP.NE.AND P0, PT, R15, UR5, PT ;  /* 0x000000050f007c0c */ /* 0x000fca000bf05270 */
[----:B------:R-:W-:Y:S08]  /*08b0*/  @!P2 BRA `(.L_x_54) ;  /* 0x0000000000fca947 */ /* 0x000ff00003800000 */
[----:B------:R-:W-:Y:S01]  /*08c0*/  IMAD.MOV.U32 R19, RZ, RZ, R20 ;  /* 0x000000ffff137224 */ /* 0x000fe200078e0014 */
[----:B------:R-:W-:Y:S02]  /*08d0*/  MOV R21, R18 ;  /* 0x0000001200157202 */ /* 0x000fe40000000f00 */
[----:B------:R-:W-:-:S07]  /*08e0*/  MOV R22, R3 ;  /* 0x0000000300167202 */ /* 0x000fce0000000f00 */
.L_x_55:
[----:B------:R-:W-:Y:S01]  /*08f0*/  MOV R17, UR9 ;  /* 0x0000000900117c02 */ /* 0x000fe20008000f00 */
[----:B------:R-:W-:Y:S01]  /*0900*/  IMAD.U32 R16, RZ, RZ, UR8 ;  /* 0x00000008ff107e24 */ /* 0x000fe2000f8e00ff */
[----:B------:R-:W-:Y:S01]  /*0910*/  MOV R14, UR6 ;  /* 0x00000006000e7c02 */ /* 0x000fe20008000f00 */
[----:B------:R-:W-:Y:S02]  /*0920*/  IMAD.U32 R15, RZ, RZ, UR7 ;  /* 0x00000007ff0f7e24 */ /* 0x000fe4000f8e00ff */
[----:B------:R-:W-:-:S04]  /*0930*/  IMAD.WIDE R16, R21, 0x4, R16 ;  /* 0x0000000415107825 */ /* 0x000fc800078e0210 */
[----:B------:R-:W-:Y:S01]  /*0940*/  IMAD.WIDE R14, R19, 0x4, R14 ;  /* 0x00000004130e7825 */ /* 0x000fe200078e020e */
[----:B------:R-:W2:Y:S04]  /*0950*/  LDG.E R24, desc[UR10][R16.64+-0x20] ;  /* 0xffffe00a10187981 */ /* 0x000ea8000c1e1900 */
[----:B------:R-:W2:Y:S04]  /*0960*/  LDG.E R23, desc[UR10][R14.64+-0x20] ;  /* 0xffffe00a0e177981 */ /* 0x000ea8000c1e1900 */
[----:B------:R-:W3:Y:S04]  /*0970*/  LDG.E R26, desc[UR10][R16.64+-0x18] ;  /* 0xffffe80a101a7981 */ /* 0x000ee8000c1e1900 */
[----:B------:R-:W3:Y:S04]  /*0980*/  LDG.E R25, desc[UR10][R14.64+-0x18] ;  /* 0xffffe80a0e197981 */ /* 0x000ee8000c1e1900 */
[----:B------:R-:W4:Y:S04]  /*0990*/  LDG.E R28, desc[UR10][R16.64+0x1c] ;  /* 0x00001c0a101c7981 */ /* 0x000f28000c1e1900 */
[----:B------:R-:W4:Y:S01]  /*09a0*/  LDG.E R27, desc[UR10][R14.64+0x1c] ;  /* 0x00001c0a0e1b7981 */ /* 0x000f22000c1e1900 */
[----:B--2---:R-:W-:-:S03]  /*09b0*/  FFMA R23, R24, R23, R11 ;  /* 0x0000001718177223 */ /* 0x004fc6000000000b */
[----:B------:R-:W2:Y:S04]  /*09c0*/  LDG.E R24, desc[UR10][R16.64+-0x1c] ;  /* 0xffffe40a10187981 */ /* 0x000ea8000c1e1900 */
[----:B------:R-:W2:Y:S02]  /*09d0*/  LDG.E R11, desc[UR10][R14.64+-0x1c] ;  /* 0xffffe40a0e0b7981 */ /* 0x000ea4000c1e1900 */
[----:B--2---:R-:W-:Y:S02]  /*09e0*/  FFMA R11, R24, R11, R23 ;  /* 0x0000000b180b7223 */ /* 0x004fe40000000017 */
[----:B------:R-:W2:Y:S04]  /*09f0*/  LDG.E R24, desc[UR10][R16.64+-0x14] ;  /* 0xffffec0a10187981 */ /* 0x000ea8000c1e1900 */
[----:B------:R-:W2:Y:S01]  /*0a00*/  LDG.E R23, desc[UR10][R14.64+-0x14] ;  /* 0xffffec0a0e177981 */ /* 0x000ea2000c1e1900 */
[----:B---3--:R-:W-:-:S03]  /*0a10*/  FFMA R11, R26, R25, R11 ;  /* 0x000000191a0b7223 */ /* 0x008fc6000000000b */
[----:B------:R-:W3:Y:S04]  /*0a20*/  LDG.E R26, desc[UR10][R16.64+-0x10] ;  /* 0xfffff00a101a7981 */ /* 0x000ee8000c1e1900 */
[----:B------:R-:W3:Y:S01]  /*0a30*/  LDG.E R25, desc[UR10][R14.64+-0x10] ;  /* 0xfffff00a0e197981 */ /* 0x000ee2000c1e1900 */
[----:B--2---:R-:W-:-:S03]  /*0a40*/  FFMA R11, R24, R23, R11 ;  /* 0x00000017180b7223 */ /* 0x004fc6000000000b */
        /* <DEDUP_REMOVED lines=23> */
[----:B------:R-:W-:Y:S01]  /*0bc0*/  IADD3 R22, PT, PT, R22, 0x10, RZ ;  /* 0x0000001016167810 */ /* 0x000fe20007ffe0ff */
[----:B--2---:R-:W-:Y:S02]  /*0bd0*/  FFMA R11, R24, R23, R11 ;  /* 0x00000017180b7223 */ /* 0x004fe4000000000b */
[----:B------:R-:W2:Y:S04]  /*0be0*/  LDG.E R24, desc[UR10][R16.64+0x14] ;  /* 0x0000140a10187981 */ /* 0x000ea8000c1e1900 */
[----:B------:R-:W2:Y:S01]  /*0bf0*/  LDG.E R23, desc[UR10][R14.64+0x14] ;  /* 0x0000140a0e177981 */ /* 0x000ea2000c1e1900 */
[----:B---3--:R-:W-:-:S03]  /*0c00*/  FFMA R11, R26, R25, R11 ;  /* 0x000000191a0b7223 */ /* 0x008fc6000000000b */
[----:B------:R-:W3:Y:S04]  /*0c10*/  LDG.E R26, desc[UR10][R16.64+0x18] ;  /* 0x0000180a101a7981 */ /* 0x000ee8000c1e1900 */
[----:B------:R-:W3:Y:S01]  /*0c20*/  LDG.E R25, desc[UR10][R14.64+0x18] ;  /* 0x0000180a0e197981 */ /* 0x000ee2000c1e1900 */
[----:B------:R-:W-:Y:S01]  /*0c30*/  ISETP.NE.AND P2, PT, R22, RZ, PT ;  /* 0x000000ff1600720c */ /* 0x000fe20003f45270 */
[----:B------:R-:W-:Y:S01]  /*0c40*/  VIADD R19, R19, 0x10 ;  /* 0x0000001013137836 */ /* 0x000fe20000000000 */
[----:B------:R-:W-:Y:S01]  /*0c50*/  IADD3 R21, PT, PT, R21, 0x10, RZ ;  /* 0x0000001015157810 */ /* 0x000fe20007ffe0ff */
[----:B--2---:R-:W-:-:S04]  /*0c60*/  FFMA R11, R24, R23, R11 ;  /* 0x00000017180b7223 */ /* 0x004fc8000000000b */
[----:B---3--:R-:W-:-:S04]  /*0c70*/  FFMA R11, R26, R25, R11 ;  /* 0x000000191a0b7223 */ /* 0x008fc8000000000b */
[----:B----4-:R-:W-:Y:S02]  /*0c80*/  FFMA R11, R28, R27, R11 ;  /* 0x0000001b1c0b7223 */ /* 0x010fe4000000000b */
[----:B------:R-:W-:Y:S05]  /*0c90*/  @P2 BRA `(.L_x_55) ;  /* 0xfffffffc00142947 */ /* 0x000fea000383ffff */
[----:B------:R-:W-:-:S07]  /*0ca0*/  MOV R19, R7 ;  /* 0x0000000700137202 */ /* 0x000fce0000000f00 */
.L_x_54:
[----:B------:R-:W-:-:S13]  /*0cb0*/  ISETP.NE.AND P2, PT, R4, RZ, PT ;  /* 0x000000ff0400720c */ /* 0x000fda0003f45270 */
[----:B------:R-:W-:Y:S05]  /*0cc0*/  @!P2 BRA `(.L_x_56) ;  /* 0x000000040038a947 */ /* 0x000fea0003800000 */
[----:B------:R-:W-:Y:S02]  /*0cd0*/  IADD3 R14, PT, PT, R4, -0x1, RZ ;  /* 0xffffffff040e7810 */ /* 0x000fe40007ffe0ff */
[----:B------:R-:W-:Y:S02]  /*0ce0*/  ISETP.NE.AND P3, PT, R6, RZ, PT ;  /* 0x000000ff0600720c */ /* 0x000fe40003f65270 */
[----:B------:R-:W-:-:S13]  /*0cf0*/  ISETP.GE.U32.AND P2, PT, R14, 0x7, PT ;  /* 0x000000070e00780c */ /* 0x000fda0003f46070 */
[----:B------:R-:W-:Y:S05]  /*0d00*/  @!P2 BRA `(.L_x_57) ;  /* 0x00000000007ca947 */ /* 0x000fea0003800000 */
[----:B------:R-:W0:Y:S01]  /*0d10*/  LDC.64 R16, c[0x0][0x380] ;  /* 0x0000e000ff107b82 */ /* 0x000e220000000a00 */
[----:B------:R-:W-:Y:S01]  /*0d20*/  IADD3 R23, PT, PT, R20, R19, RZ ;  /* 0x0000001314177210 */ /* 0x000fe20007ffe0ff */
[----:B------:R-:W-:-:S06]  /*0d30*/  IMAD.IADD R21, R18, 0x1, R19 ;  /* 0x0000000112157824 */ /* 0x000fcc00078e0213 */
[----:B------:R-:W1:Y:S01]  /*0d40*/  LDC.64 R14, c[0x0][0x388] ;  /* 0x0000e200ff0e7b82 */ /* 0x000e620000000a00 */
[----:B0-----:R-:W-:-:S05]  /*0d50*/  IMAD.WIDE R16, R21, 0x4, R16 ;  /* 0x0000000415107825 */ /* 0x001fca00078e0210 */
[----:B------:R-:W2:Y:S01]  /*0d60*/  LDG.E R22, desc[UR10][R16.64] ;  /* 0x0000000a10167981 */ /* 0x000ea2000c1e1900 */
[----:B-1----:R-:W-:-:S03]  /*0d70*/  IMAD.WIDE R14, R23, 0x4, R14 ;  /* 0x00000004170e7825 */ /* 0x002fc600078e020e */
[----:B------:R-:W3:Y:S04]  /*0d80*/  LDG.E R24, desc[UR10][R16.64+0x4] ;  /* 0x0000040a10187981 */ /* 0x000ee8000c1e1900 */
[----:B------:R-:W2:Y:S04]  /*0d90*/  LDG.E R21, desc[UR10][R14.64] ;  /* 0x0000000a0e157981 */ /* 0x000ea8000c1e1900 */
[----:B------:R-:W3:Y:S04]  /*0da0*/  LDG.E R23, desc[UR10][R14.64+0x4] ;  /* 0x0000040a0e177981 */ /* 0x000ee8000c1e1900 */
[----:B------:R-:W4:Y:S04]  /*0db0*/  LDG.E R26, desc[UR10][R16.64+0x8] ;  /* 0x0000080a101a7981 */ /* 0x000f28000c1e1900 */
[----:B------:R-:W4:Y:S04]  /*0dc0*/  LDG.E R25, desc[UR10][R14.64+0x8] ;  /* 0x0000080a0e197981 */ /* 0x000f28000c1e1900 */
[----:B------:R-:W5:Y:S04]  /*0dd0*/  LDG.E R28, desc[UR10][R16.64+0x1c] ;  /* 0x00001c0a101c7981 */ /* 0x000f68000c1e1900 */
[----:B------:R-:W5:Y:S01]  /*0de0*/  LDG.E R27, desc[UR10][R14.64+0x1c] ;  /* 0x00001c0a0e1b7981 */ /* 0x000f62000c1e1900 */
[----:B--2---:R-:W-:-:S03]  /*0df0*/  FFMA R21, R22, R21, R11 ;  /* 0x0000001516157223 */ /* 0x004fc6000000000b */
[----:B------:R-:W2:Y:S04]  /*0e00*/  LDG.E R22, desc[UR10][R16.64+0xc] ;  /* 0x00000c0a10167981 */ /* 0x000ea8000c1e1900 */
[----:B------:R-:W2:Y:S01]  /*0e10*/  LDG.E R11, desc[UR10][R14.64+0xc] ;  /* 0x00000c0a0e0b7981 */ /* 0x000ea2000c1e1900 */
[----:B---3--:R-:W-:-:S03]  /*0e20*/  FFMA R21, R24, R23, R21 ;  /* 0x0000001718157223 */ /* 0x008fc60000000015 */
[----:B------:R-:W3:Y:S01]  /*0e30*/  LDG.E R24, desc[UR10][R14.64+0x10] ;  /* 0x0000100a0e187981 */ /* 0x000ee2000c1e1900 */
[----:B----4-:R-:W-:-:S03]  /*0e40*/  FFMA R25, R26, R25, R21 ;  /* 0x000000191a197223 */ /* 0x010fc60000000015 */
[----:B------:R-:W3:Y:S04]  /*0e50*/  LDG.E R21, desc[UR10][R16.64+0x10] ;  /* 0x0000100a10157981 */ /* 0x000ee8000c1e1900 */
[----:B------:R-:W4:Y:S04]  /*0e60*/  LDG.E R26, desc[UR10][R16.64+0x14] ;  /* 0x0000140a101a7981 */ /* 0x000f28000c1e1900 */
[----:B------:R-:W4:Y:S01]  /*0e70*/  LDG.E R23, desc[UR10][R14.64+0x14] ;  /* 0x0000140a0e177981 */ /* 0x000f22000c1e1900 */
[----:B--2---:R-:W-:-:S03]  /*0e80*/  FFMA R22, R22, R11, R25 ;  /* 0x0000000b16167223 */ /* 0x004fc60000000019 */
[----:B------:R-:W2:Y:S04]  /*0e90*/  LDG.E R11, desc[UR10][R16.64+0x18] ;  /* 0x0000180a100b7981 */ /* 0x000ea8000c1e1900 */
[----:B------:R-:W2:Y:S01]  /*0ea0*/  LDG.E R25, desc[UR10][R14.64+0x18] ;  /* 0x0000180a0e197981 */ /* 0x000ea2000c1e1900 */
[----:B---3--:R-:W-:-:S04]  /*0eb0*/  FFMA R21, R21, R24, R22 ;  /* 0x0000001815157223 */ /* 0x008fc80000000016 */
[----:B----4-:R-:W-:Y:S01]  /*0ec0*/  FFMA R26, R26, R23, R21 ;  /* 0x000000171a1a7223 */ /* 0x010fe20000000015 */
[----:B------:R-:W-:-:S03]  /*0ed0*/  IADD3 R19, PT, PT, R19, 0x8, RZ ;  /* 0x0000000813137810 */ /* 0x000fc60007ffe0ff */
[----:B--2---:R-:W-:-:S04]  /*0ee0*/  FFMA R11, R11, R25, R26 ;  /* 0x000000190b0b7223 */ /* 0x004fc8000000001a */
[----:B-----5:R-:W-:-:S07]  /*0ef0*/  FFMA R11, R28, R27, R11 ;  /* 0x0000001b1c0b7223 */ /* 0x020fce000000000b */
.L_x_57:
[----:B------:R-:W-:Y:S05]  /*0f00*/  @!P3 BRA `(.L_x_56) ;  /* 0x0000000000a8b947 */ /* 0x000fea0003800000 */
[----:B------:R-:W-:Y:S01]  /*0f10*/  VIADD R14, R6, 0xffffffff ;  /* 0xffffffff060e7836 */ /* 0x000fe20000000000 */
[----:B------:R-:W-:-:S04]  /*0f20*/  ISETP.NE.AND P3, PT, R5, RZ, PT ;  /* 0x000000ff0500720c */ /* 0x000fc80003f65270 */
[----:B------:R-:W-:-:S13]  /*0f30*/  ISETP.GE.U32.AND P2, PT, R14, 0x3, PT ;  /* 0x000000030e00780c */ /* 0x000fda0003f46070 */
[----:B------:R-:W-:Y:S05]  /*0f40*/  @!P2 BRA `(.L_x_58) ;  /* 0x00000000004ca947 */ /* 0x000fea0003800000 */
[----:B------:R-:W0:Y:S01]  /*0f50*/  LDC.64 R16, c[0x0][0x380] ;  /* 0x0000e000ff107b82 */ /* 0x000e220000000a00 */
[-C--:B------:R-:W-:Y:S02]  /*0f60*/  IADD3 R21, PT, PT, R18, R19.reuse, RZ ;  /* 0x0000001312157210 */ /* 0x080fe40007ffe0ff */
[----:B------:R-:W-:-:S05]  /*0f70*/  IADD3 R23, PT, PT, R20, R19, RZ ;  /* 0x0000001314177210 */ /* 0x000fca0007ffe0ff */
        /* <DEDUP_REMOVED lines=11> */
[----:B------:R-:W-:-:S02]  /*1030*/  VIADD R19, R19, 0x4 ;  /* 0x0000000413137836 */ /* 0x000fc40000000000 */
[----:B--2---:R-:W-:-:S04]  /*1040*/  FFMA R22, R22, R23, R11 ;  /* 0x0000001716167223 */ /* 0x004fc8000000000b */
[----:B---3--:R-:W-:-:S04]  /*1050*/  FFMA R22, R25, R24, R22 ;  /* 0x0000001819167223 */ /* 0x008fc80000000016 */
[----:B----4-:R-:W-:-:S04]  /*1060*/  FFMA R21, R21, R26, R22 ;  /* 0x0000001a15157223 */ /* 0x010fc80000000016 */
[----:B-----5:R-:W-:-:S07]  /*1070*/  FFMA R11, R28, R27, R21 ;  /* 0x0000001b1c0b7223 */ /* 0x020fce0000000015 */
.L_x_58:
[----:B------:R-:W-:Y:S05]  /*1080*/  @!P3 BRA `(.L_x_56) ;  /* 0x000000000048b947 */ /* 0x000fea0003800000 */
[----:B------:R-:W0:Y:S01]  /*1090*/  LDC.64 R14, c[0x0][0x380] ;  /* 0x0000e000ff0e7b82 */ /* 0x000e220000000a00 */
[-C--:B------:R-:W-:Y:S02]  /*10a0*/  IADD3 R21, PT, PT, R18, R19.reuse, RZ ;  /* 0x0000001312157210 */ /* 0x080fe40007ffe0ff */
[----:B------:R-:W-:-:S05]  /*10b0*/  IADD3 R19, PT, PT, R20, R19, RZ ;  /* 0x0000001314137210 */ /* 0x000fca0007ffe0ff */
[----:B------:R-:W1:Y:S01]  /*10c0*/  LDC.64 R16, c[0x0][0x388] ;  /* 0x0000e200ff107b82 */ /* 0x000e620000000a00 */
[----:B0-----:R-:W-:-:S05]  /*10d0*/  IMAD.WIDE R14, R21, 0x4, R14 ;  /* 0x00000004150e7825 */ /* 0x001fca00078e020e */
[----:B------:R-:W2:Y:S01]  /*10e0*/  LDG.E R18, desc[UR10][R14.64] ;  /* 0x0000000a0e127981 */ /* 0x000ea2000c1e1900 */
[----:B-1----:R-:W-:-:S05]  /*10f0*/  IMAD.WIDE R16, R19, 0x4, R16 ;  /* 0x0000000413107825 */ /* 0x002fca00078e0210 */
[----:B------:R-:W2:Y:S01]  /*1100*/  LDG.E R19, desc[UR10][R16.64] ;  /* 0x0000000a10137981 */ /* 0x000ea2000c1e1900 */
[----:B------:R-:W-:Y:S01]  /*1110*/  ISETP.NE.AND P2, PT, R5, 0x1, PT ;  /* 0x000000010500780c */ /* 0x000fe20003f45270 */
[----:B--2---:R-:W-:-:S12]  /*1120*/  FFMA R11, R18, R19, R11 ;  /* 0x00000013120b7223 */ /* 0x004fd8000000000b */
[----:B------:R-:W-:Y:S05]  /*1130*/  @!P2 BRA `(.L_x_56) ;  /* 0x00000000001ca947 */ /* 0x000fea0003800000 */
[----:B------:R-:W-:Y:S01]  /*1140*/  ISETP.NE.AND P2, PT, R5, 0x2, PT ;  /* 0x000000020500780c */ /* 0x000fe20003f45270 */
[----:B------:R-:W2:Y:S04]  /*1150*/  LDG.E R18, desc[UR10][R14.64+0x4] ;  /* 0x0000040a0e127981 */ /* 0x000ea8000c1e1900 */
[----:B------:R-:W2:Y:S08]  /*1160*/  LDG.E R19, desc[UR10][R16.64+0x4] ;  /* 0x0000040a10137981 */ /* 0x000eb0000c1e1900 */
[----:B------:R-:W3:Y:S04]  /*1170*/  @P2 LDG.E R20, desc[UR10][R14.64+0x8] ;  /* 0x0000080a0e142981 */ /* 0x000ee8000c1e1900 */
[----:B------:R-:W3:Y:S01]  /*1180*/  @P2 LDG.E R21, desc[UR10][R16.64+0x8] ;  /* 0x0000080a10152981 */ /* 0x000ee2000c1e1900 */
[----:B--2---:R-:W-:-:S04]  /*1190*/  FFMA R11, R18, R19, R11 ;  /* 0x00000013120b7223 */ /* 0x004fc8000000000b */
[----:B---3--:R-:W-:-:S07]  /*11a0*/  @P2 FFMA R11, R20, R21, R11 ;  /* 0x00000015140b2223 */ /* 0x008fce000000000b */
.L_x_56:
[----:B------:R-:W-:Y:S05]  /*11b0*/  @P0 BRA `(.L_x_59) ;  /* 0xfffffff400980947 */ /* 0x000fea000383ffff */
[----:B------:R-:W-:Y:S05]  /*11c0*/  @P1 BRA `(.L_x_60) ;  /* 0xfffffff400741947 */ /* 0x000fea000383ffff */
.L_x_53:
[----:B------:R-:W0:Y:S08]  /*11d0*/  LDC.64 R2, c[0x0][0x390] ;  /* 0x0000e400ff027b82 */ /* 0x000e300000000a00 */
[----:B------:R-:W1:Y:S01]  /*11e0*/  LDC.64 R4, c[0x0][0x398] ;  /* 0x0000e600ff047b82 */ /* 0x000e620000000a00 */
[----:B0-----:R-:W-:-:S06]  /*11f0*/  IMAD.WIDE R2, R12, 0x4, R2 ;  /* 0x000000040c027825 */ /* 0x001fcc00078e0202 */
[----:B------:R-:W2:Y:S01]  /*1200*/  LDG.E R2, desc[UR10][R2.64] ;  /* 0x0000000a02027981 */ /* 0x000ea2000c1e1900 */
[----:B-1----:R-:W-:-:S04]  /*1210*/  IMAD.WIDE R4, R13, 0x4, R4 ;  /* 0x000000040d047825 */ /* 0x002fc800078e0204 */
[----:B--2---:R-:W-:-:S05]  /*1220*/  FADD R11, R2, R11 ;  /* 0x0000000b020b7221 */ /* 0x004fca0000000000 */
[----:B------:R-:W-:Y:S01]  /*1230*/  STG.E desc[UR10][R4.64], R11 ;  /* 0x0000000b04007986 */ /* 0x000fe2000c10190a */
[----:B------:R-:W-:Y:S05]  /*1240*/  EXIT ;  /* 0x000000000000794d */ /* 0x000fea0003800000 */
.L_x_61:
        /* <DEDUP_REMOVED lines=11> */
.L_x_68:


//--------------------- .nv.shared.reserved.0     --------------------------
	.section	.nv.shared.reserved.0,"aw",@nobits
	.weak		__nv_reservedSMEM_offset_0_alias
	.size		__nv_reservedSMEM_offset_0_alias, 0, 64
	.other		__nv_reservedSMEM_offset_0_alias,@"STO_CUDA_RESERVED_SHARED STV_DEFAULT"
__nv_reservedSMEM_offset_0_alias:
	.zero		0
	.zero		64


//--------------------- .nv.constant0._Z26SoftmaxCrossEntropyForwardPKfPKiPfS3_ii --------------------------
	.section	.nv.constant0._Z26SoftmaxCrossEntropyForwardPKfPKiPfS3_ii,"a",@progbits
	.sectionflags	@""
	.align	4
.nv.constant0._Z26SoftmaxCrossEntropyForwardPKfPKiPfS3_ii:
	.zero		936


//--------------------- .nv.constant0._Z21FullyConnectedForwardPKfS0_S0_Pfiii --------------------------
	.section	.nv.constant0._Z21FullyConnectedForwardPKfS0_S0_Pfiii,"a",@progbits
	.sectionflags	@""
	.align	4
.nv.constant0._Z21FullyConnectedForwardPKfS0_S0_Pfiii:
	.zero		940


//--------------------- .nv.constant0._Z14FlattenForwardPKfPfiiii --------------------------
	.section	.nv.constant0._Z14FlattenForwardPKfPfiiii,"a",@progbits
	.sectionflags	@""
	.align	4
.nv.constant0._Z14FlattenForwardPKfPfiiii:
	.zero		928


//--------------------- .nv.constant0._Z14MaxPoolForwardPKfPfPiiiiii --------------------------
	.section	.nv.constant0._Z14MaxPoolForwardPKfPfPiiiiii,"a",@progbits
	.sectionflags	@""
	.align	4
.nv.constant0._Z14MaxPoolForwardPKfPfPiiiiii:
	.zero		940


//--------------------- .nv.constant0._Z11ReLUForwardPfi --------------------------
	.section	.nv.constant0._Z11ReLUForwardPfi,"a",@progbits
	.sectionflags	@""
	.align	4
.nv.constant0._Z11ReLUForwardPfi:
	.zero		908


//--------------------- .nv.constant0._Z11ConvForwardPKfS0_S0_Pfiiiiii --------------------------
	.section	.nv.constant0._Z11ConvForwardPKfS0_S0_Pfiiiiii,"a",@progbits
	.sectionflags	@""
	.align	4
.nv.constant0._Z11ConvForwardPKfS0_S0_Pfiiiiii:
	.zero		952


//--------------------- SYMBOLS --------------------------

	.type		.nv.reservedSmem.offset0,@object
	.size		.nv.reservedSmem.offset0,0x4
